//
// Generated by NVIDIA NVVM Compiler
//
// Compiler Build ID: CL-36424714
// Cuda compilation tools, release 13.0, V13.0.88
// Based on NVVM 20.0.0
//

.version 9.0
.target sm_100
.address_size 64

	// .globl	_Z11reduceRegr0IdEvPT_S1_j
.extern .shared .align 16 .b8 __smem_d[];
.extern .shared .align 16 .b8 __smem[];

.visible .entry _Z11reduceRegr0IdEvPT_S1_j(
	.param .u64 .ptr .align 1 _Z11reduceRegr0IdEvPT_S1_j_param_0,
	.param .u64 .ptr .align 1 _Z11reduceRegr0IdEvPT_S1_j_param_1,
	.param .u32 _Z11reduceRegr0IdEvPT_S1_j_param_2
)
{
	.reg .pred 	%p<13>;
	.reg .b32 	%r<60>;
	.reg .b32 	%f<3>;
	.reg .b64 	%rd<9>;
	.reg .b64 	%fd<79>;

	ld.param.u64 	%rd1, [_Z11reduceRegr0IdEvPT_S1_j_param_0];
	ld.param.u64 	%rd2, [_Z11reduceRegr0IdEvPT_S1_j_param_1];
	ld.param.u32 	%r21, [_Z11reduceRegr0IdEvPT_S1_j_param_2];
	mov.u32 	%r1, %tid.x;
	mov.u32 	%r2, %ctaid.x;
	mov.u32 	%r3, %ntid.x;
	mad.lo.s32 	%r4, %r2, %r3, %r1;
	setp.ge.u32 	%p1, %r4, %r21;
	mov.f64 	%fd78, 0d0000000000000000;
	@%p1 bra 	$L__BB0_12;
	cvta.to.global.u64 	%rd3, %rd1;
	mul.wide.u32 	%rd4, %r4, 8;
	add.s64 	%rd5, %rd3, %rd4;
	ld.global.f64 	%fd1, [%rd5];
	fma.rn.f64 	%fd18, %fd1, 0d3FF71547652B82FE, 0d4338000000000000;
	{
	.reg .b32 %temp; 
	mov.b64 	{%r5, %temp}, %fd18;
	}
	mov.f64 	%fd19, 0dC338000000000000;
	add.rn.f64 	%fd20, %fd18, %fd19;
	fma.rn.f64 	%fd21, %fd20, 0dBFE62E42FEFA39EF, %fd1;
	fma.rn.f64 	%fd22, %fd20, 0dBC7ABC9E3B39803F, %fd21;
	fma.rn.f64 	%fd23, %fd22, 0d3E5ADE1569CE2BDF, 0d3E928AF3FCA213EA;
	fma.rn.f64 	%fd24, %fd23, %fd22, 0d3EC71DEE62401315;
	fma.rn.f64 	%fd25, %fd24, %fd22, 0d3EFA01997C89EB71;
	fma.rn.f64 	%fd26, %fd25, %fd22, 0d3F2A01A014761F65;
	fma.rn.f64 	%fd27, %fd26, %fd22, 0d3F56C16C1852B7AF;
	fma.rn.f64 	%fd28, %fd27, %fd22, 0d3F81111111122322;
	fma.rn.f64 	%fd29, %fd28, %fd22, 0d3FA55555555502A1;
	fma.rn.f64 	%fd30, %fd29, %fd22, 0d3FC5555555555511;
	fma.rn.f64 	%fd31, %fd30, %fd22, 0d3FE000000000000B;
	fma.rn.f64 	%fd32, %fd31, %fd22, 0d3FF0000000000000;
	fma.rn.f64 	%fd33, %fd32, %fd22, 0d3FF0000000000000;
	{
	.reg .b32 %temp; 
	mov.b64 	{%r6, %temp}, %fd33;
	}
	{
	.reg .b32 %temp; 
	mov.b64 	{%temp, %r7}, %fd33;
	}
	shl.b32 	%r22, %r5, 20;
	add.s32 	%r23, %r22, %r7;
	mov.b64 	%fd74, {%r6, %r23};
	{
	.reg .b32 %temp; 
	mov.b64 	{%temp, %r24}, %fd1;
	}
	mov.b32 	%f2, %r24;
	abs.f32 	%f1, %f2;
	setp.lt.f32 	%p2, %f1, 0f4086232B;
	@%p2 bra 	$L__BB0_4;
	setp.lt.f64 	%p3, %fd1, 0d0000000000000000;
	add.f64 	%fd34, %fd1, 0d7FF0000000000000;
	selp.f64 	%fd74, 0d0000000000000000, %fd34, %p3;
	setp.geu.f32 	%p4, %f1, 0f40874800;
	@%p4 bra 	$L__BB0_4;
	shr.u32 	%r25, %r5, 31;
	add.s32 	%r26, %r5, %r25;
	shr.s32 	%r27, %r26, 1;
	shl.b32 	%r28, %r27, 20;
	add.s32 	%r29, %r7, %r28;
	mov.b64 	%fd35, {%r6, %r29};
	sub.s32 	%r30, %r5, %r27;
	shl.b32 	%r31, %r30, 20;
	add.s32 	%r32, %r31, 1072693248;
	mov.b32 	%r33, 0;
	mov.b64 	%fd36, {%r33, %r32};
	mul.f64 	%fd74, %fd36, %fd35;
$L__BB0_4:
	add.f64 	%fd75, %fd74, 0d3FF0000000000000;
	{
	.reg .b32 %temp; 
	mov.b64 	{%temp, %r55}, %fd75;
	}
	{
	.reg .b32 %temp; 
	mov.b64 	{%r56, %temp}, %fd75;
	}
	setp.gt.s32 	%p5, %r55, 1048575;
	mov.b32 	%r57, -1023;
	@%p5 bra 	$L__BB0_6;
	mul.f64 	%fd75, %fd75, 0d4350000000000000;
	{
	.reg .b32 %temp; 
	mov.b64 	{%temp, %r55}, %fd75;
	}
	{
	.reg .b32 %temp; 
	mov.b64 	{%r56, %temp}, %fd75;
	}
	mov.b32 	%r57, -1077;
$L__BB0_6:
	add.s32 	%r36, %r55, -1;
	setp.gt.u32 	%p6, %r36, 2146435070;
	@%p6 bra 	$L__BB0_10;
	shr.u32 	%r39, %r55, 20;
	add.s32 	%r58, %r57, %r39;
	and.b32  	%r40, %r55, 1048575;
	or.b32  	%r41, %r40, 1072693248;
	mov.b64 	%fd76, {%r56, %r41};
	setp.lt.u32 	%p8, %r41, 1073127583;
	@%p8 bra 	$L__BB0_9;
	{
	.reg .b32 %temp; 
	mov.b64 	{%r42, %temp}, %fd76;
	}
	{
	.reg .b32 %temp; 
	mov.b64 	{%temp, %r43}, %fd76;
	}
	add.s32 	%r44, %r43, -1048576;
	mov.b64 	%fd76, {%r42, %r44};
	add.s32 	%r58, %r58, 1;
$L__BB0_9:
	add.f64 	%fd38, %fd76, 0dBFF0000000000000;
	add.f64 	%fd39, %fd76, 0d3FF0000000000000;
	rcp.approx.ftz.f64 	%fd40, %fd39;
	neg.f64 	%fd41, %fd39;
	fma.rn.f64 	%fd42, %fd41, %fd40, 0d3FF0000000000000;
	fma.rn.f64 	%fd43, %fd42, %fd42, %fd42;
	fma.rn.f64 	%fd44, %fd43, %fd40, %fd40;
	mul.f64 	%fd45, %fd38, %fd44;
	fma.rn.f64 	%fd46, %fd38, %fd44, %fd45;
	mul.f64 	%fd47, %fd46, %fd46;
	fma.rn.f64 	%fd48, %fd47, 0d3EB1380B3AE80F1E, 0d3ED0EE258B7A8B04;
	fma.rn.f64 	%fd49, %fd48, %fd47, 0d3EF3B2669F02676F;
	fma.rn.f64 	%fd50, %fd49, %fd47, 0d3F1745CBA9AB0956;
	fma.rn.f64 	%fd51, %fd50, %fd47, 0d3F3C71C72D1B5154;
	fma.rn.f64 	%fd52, %fd51, %fd47, 0d3F624924923BE72D;
	fma.rn.f64 	%fd53, %fd52, %fd47, 0d3F8999999999A3C4;
	fma.rn.f64 	%fd54, %fd53, %fd47, 0d3FB5555555555554;
	sub.f64 	%fd55, %fd38, %fd46;
	add.f64 	%fd56, %fd55, %fd55;
	neg.f64 	%fd57, %fd46;
	fma.rn.f64 	%fd58, %fd57, %fd38, %fd56;
	mul.f64 	%fd59, %fd44, %fd58;
	mul.f64 	%fd60, %fd47, %fd54;
	fma.rn.f64 	%fd61, %fd60, %fd46, %fd59;
	xor.b32  	%r45, %r58, -2147483648;
	mov.b32 	%r46, 1127219200;
	mov.b64 	%fd62, {%r45, %r46};
	mov.b32 	%r47, -2147483648;
	mov.b64 	%fd63, {%r47, %r46};
	sub.f64 	%fd64, %fd62, %fd63;
	fma.rn.f64 	%fd65, %fd64, 0d3FE62E42FEFA39EF, %fd46;
	fma.rn.f64 	%fd66, %fd64, 0dBFE62E42FEFA39EF, %fd65;
	sub.f64 	%fd67, %fd66, %fd46;
	sub.f64 	%fd68, %fd61, %fd67;
	fma.rn.f64 	%fd69, %fd64, 0d3C7ABC9E3B39803F, %fd68;
	add.f64 	%fd77, %fd65, %fd69;
	bra.uni 	$L__BB0_11;
$L__BB0_10:
	fma.rn.f64 	%fd37, %fd75, 0d7FF0000000000000, 0d7FF0000000000000;
	{
	.reg .b32 %temp; 
	mov.b64 	{%temp, %r37}, %fd75;
	}
	and.b32  	%r38, %r37, 2147483647;
	setp.eq.s32 	%p7, %r38, 0;
	selp.f64 	%fd77, 0dFFF0000000000000, %fd37, %p7;
$L__BB0_11:
	neg.f64 	%fd78, %fd77;
$L__BB0_12:
	shl.b32 	%r48, %r1, 3;
	mov.u32 	%r49, __smem_d;
	add.s32 	%r18, %r49, %r48;
	st.shared.f64 	[%r18], %fd78;
	barrier.sync 	0;
	setp.lt.u32 	%p9, %r3, 2;
	@%p9 bra 	$L__BB0_17;
	mov.b32 	%r59, 1;
$L__BB0_14:
	shl.b32 	%r20, %r59, 1;
	add.s32 	%r51, %r20, -1;
	and.b32  	%r52, %r51, %r1;
	setp.ne.s32 	%p10, %r52, 0;
	@%p10 bra 	$L__BB0_16;
	shl.b32 	%r53, %r59, 3;
	add.s32 	%r54, %r18, %r53;
	ld.shared.f64 	%fd70, [%r54];
	ld.shared.f64 	%fd71, [%r18];
	add.f64 	%fd72, %fd70, %fd71;
	st.shared.f64 	[%r18], %fd72;
$L__BB0_16:
	barrier.sync 	0;
	setp.lt.u32 	%p11, %r20, %r3;
	mov.u32 	%r59, %r20;
	@%p11 bra 	$L__BB0_14;
$L__BB0_17:
	setp.ne.s32 	%p12, %r1, 0;
	@%p12 bra 	$L__BB0_19;
	ld.shared.f64 	%fd73, [__smem_d];
	cvta.to.global.u64 	%rd6, %rd2;
	mul.wide.u32 	%rd7, %r2, 8;
	add.s64 	%rd8, %rd6, %rd7;
	st.global.f64 	[%rd8], %fd73;
$L__BB0_19:
	ret;

}
	// .globl	_Z11reduceRegr1IdEvPT_S1_j
.visible .entry _Z11reduceRegr1IdEvPT_S1_j(
	.param .u64 .ptr .align 1 _Z11reduceRegr1IdEvPT_S1_j_param_0,
	.param .u64 .ptr .align 1 _Z11reduceRegr1IdEvPT_S1_j_param_1,
	.param .u32 _Z11reduceRegr1IdEvPT_S1_j_param_2
)
{
	.reg .pred 	%p<13>;
	.reg .b32 	%r<63>;
	.reg .b32 	%f<3>;
	.reg .b64 	%rd<9>;
	.reg .b64 	%fd<79>;

	ld.param.u64 	%rd1, [_Z11reduceRegr1IdEvPT_S1_j_param_0];
	ld.param.u64 	%rd2, [_Z11reduceRegr1IdEvPT_S1_j_param_1];
	ld.param.u32 	%r21, [_Z11reduceRegr1IdEvPT_S1_j_param_2];
	mov.u32 	%r1, %tid.x;
	mov.u32 	%r2, %ctaid.x;
	mov.u32 	%r3, %ntid.x;
	mad.lo.s32 	%r4, %r2, %r3, %r1;
	setp.ge.u32 	%p1, %r4, %r21;
	mov.f64 	%fd78, 0d0000000000000000;
	@%p1 bra 	$L__BB1_12;
	cvta.to.global.u64 	%rd3, %rd1;
	mul.wide.u32 	%rd4, %r4, 8;
	add.s64 	%rd5, %rd3, %rd4;
	ld.global.f64 	%fd1, [%rd5];
	fma.rn.f64 	%fd18, %fd1, 0d3FF71547652B82FE, 0d4338000000000000;
	{
	.reg .b32 %temp; 
	mov.b64 	{%r5, %temp}, %fd18;
	}
	mov.f64 	%fd19, 0dC338000000000000;
	add.rn.f64 	%fd20, %fd18, %fd19;
	fma.rn.f64 	%fd21, %fd20, 0dBFE62E42FEFA39EF, %fd1;
	fma.rn.f64 	%fd22, %fd20, 0dBC7ABC9E3B39803F, %fd21;
	fma.rn.f64 	%fd23, %fd22, 0d3E5ADE1569CE2BDF, 0d3E928AF3FCA213EA;
	fma.rn.f64 	%fd24, %fd23, %fd22, 0d3EC71DEE62401315;
	fma.rn.f64 	%fd25, %fd24, %fd22, 0d3EFA01997C89EB71;
	fma.rn.f64 	%fd26, %fd25, %fd22, 0d3F2A01A014761F65;
	fma.rn.f64 	%fd27, %fd26, %fd22, 0d3F56C16C1852B7AF;
	fma.rn.f64 	%fd28, %fd27, %fd22, 0d3F81111111122322;
	fma.rn.f64 	%fd29, %fd28, %fd22, 0d3FA55555555502A1;
	fma.rn.f64 	%fd30, %fd29, %fd22, 0d3FC5555555555511;
	fma.rn.f64 	%fd31, %fd30, %fd22, 0d3FE000000000000B;
	fma.rn.f64 	%fd32, %fd31, %fd22, 0d3FF0000000000000;
	fma.rn.f64 	%fd33, %fd32, %fd22, 0d3FF0000000000000;
	{
	.reg .b32 %temp; 
	mov.b64 	{%r6, %temp}, %fd33;
	}
	{
	.reg .b32 %temp; 
	mov.b64 	{%temp, %r7}, %fd33;
	}
	shl.b32 	%r22, %r5, 20;
	add.s32 	%r23, %r22, %r7;
	mov.b64 	%fd74, {%r6, %r23};
	{
	.reg .b32 %temp; 
	mov.b64 	{%temp, %r24}, %fd1;
	}
	mov.b32 	%f2, %r24;
	abs.f32 	%f1, %f2;
	setp.lt.f32 	%p2, %f1, 0f4086232B;
	@%p2 bra 	$L__BB1_4;
	setp.lt.f64 	%p3, %fd1, 0d0000000000000000;
	add.f64 	%fd34, %fd1, 0d7FF0000000000000;
	selp.f64 	%fd74, 0d0000000000000000, %fd34, %p3;
	setp.geu.f32 	%p4, %f1, 0f40874800;
	@%p4 bra 	$L__BB1_4;
	shr.u32 	%r25, %r5, 31;
	add.s32 	%r26, %r5, %r25;
	shr.s32 	%r27, %r26, 1;
	shl.b32 	%r28, %r27, 20;
	add.s32 	%r29, %r7, %r28;
	mov.b64 	%fd35, {%r6, %r29};
	sub.s32 	%r30, %r5, %r27;
	shl.b32 	%r31, %r30, 20;
	add.s32 	%r32, %r31, 1072693248;
	mov.b32 	%r33, 0;
	mov.b64 	%fd36, {%r33, %r32};
	mul.f64 	%fd74, %fd36, %fd35;
$L__BB1_4:
	add.f64 	%fd75, %fd74, 0d3FF0000000000000;
	{
	.reg .b32 %temp; 
	mov.b64 	{%temp, %r58}, %fd75;
	}
	{
	.reg .b32 %temp; 
	mov.b64 	{%r59, %temp}, %fd75;
	}
	setp.gt.s32 	%p5, %r58, 1048575;
	mov.b32 	%r60, -1023;
	@%p5 bra 	$L__BB1_6;
	mul.f64 	%fd75, %fd75, 0d4350000000000000;
	{
	.reg .b32 %temp; 
	mov.b64 	{%temp, %r58}, %fd75;
	}
	{
	.reg .b32 %temp; 
	mov.b64 	{%r59, %temp}, %fd75;
	}
	mov.b32 	%r60, -1077;
$L__BB1_6:
	add.s32 	%r36, %r58, -1;
	setp.gt.u32 	%p6, %r36, 2146435070;
	@%p6 bra 	$L__BB1_10;
	shr.u32 	%r39, %r58, 20;
	add.s32 	%r61, %r60, %r39;
	and.b32  	%r40, %r58, 1048575;
	or.b32  	%r41, %r40, 1072693248;
	mov.b64 	%fd76, {%r59, %r41};
	setp.lt.u32 	%p8, %r41, 1073127583;
	@%p8 bra 	$L__BB1_9;
	{
	.reg .b32 %temp; 
	mov.b64 	{%r42, %temp}, %fd76;
	}
	{
	.reg .b32 %temp; 
	mov.b64 	{%temp, %r43}, %fd76;
	}
	add.s32 	%r44, %r43, -1048576;
	mov.b64 	%fd76, {%r42, %r44};
	add.s32 	%r61, %r61, 1;
$L__BB1_9:
	add.f64 	%fd38, %fd76, 0dBFF0000000000000;
	add.f64 	%fd39, %fd76, 0d3FF0000000000000;
	rcp.approx.ftz.f64 	%fd40, %fd39;
	neg.f64 	%fd41, %fd39;
	fma.rn.f64 	%fd42, %fd41, %fd40, 0d3FF0000000000000;
	fma.rn.f64 	%fd43, %fd42, %fd42, %fd42;
	fma.rn.f64 	%fd44, %fd43, %fd40, %fd40;
	mul.f64 	%fd45, %fd38, %fd44;
	fma.rn.f64 	%fd46, %fd38, %fd44, %fd45;
	mul.f64 	%fd47, %fd46, %fd46;
	fma.rn.f64 	%fd48, %fd47, 0d3EB1380B3AE80F1E, 0d3ED0EE258B7A8B04;
	fma.rn.f64 	%fd49, %fd48, %fd47, 0d3EF3B2669F02676F;
	fma.rn.f64 	%fd50, %fd49, %fd47, 0d3F1745CBA9AB0956;
	fma.rn.f64 	%fd51, %fd50, %fd47, 0d3F3C71C72D1B5154;
	fma.rn.f64 	%fd52, %fd51, %fd47, 0d3F624924923BE72D;
	fma.rn.f64 	%fd53, %fd52, %fd47, 0d3F8999999999A3C4;
	fma.rn.f64 	%fd54, %fd53, %fd47, 0d3FB5555555555554;
	sub.f64 	%fd55, %fd38, %fd46;
	add.f64 	%fd56, %fd55, %fd55;
	neg.f64 	%fd57, %fd46;
	fma.rn.f64 	%fd58, %fd57, %fd38, %fd56;
	mul.f64 	%fd59, %fd44, %fd58;
	mul.f64 	%fd60, %fd47, %fd54;
	fma.rn.f64 	%fd61, %fd60, %fd46, %fd59;
	xor.b32  	%r45, %r61, -2147483648;
	mov.b32 	%r46, 1127219200;
	mov.b64 	%fd62, {%r45, %r46};
	mov.b32 	%r47, -2147483648;
	mov.b64 	%fd63, {%r47, %r46};
	sub.f64 	%fd64, %fd62, %fd63;
	fma.rn.f64 	%fd65, %fd64, 0d3FE62E42FEFA39EF, %fd46;
	fma.rn.f64 	%fd66, %fd64, 0dBFE62E42FEFA39EF, %fd65;
	sub.f64 	%fd67, %fd66, %fd46;
	sub.f64 	%fd68, %fd61, %fd67;
	fma.rn.f64 	%fd69, %fd64, 0d3C7ABC9E3B39803F, %fd68;
	add.f64 	%fd77, %fd65, %fd69;
	bra.uni 	$L__BB1_11;
$L__BB1_10:
	fma.rn.f64 	%fd37, %fd75, 0d7FF0000000000000, 0d7FF0000000000000;
	{
	.reg .b32 %temp; 
	mov.b64 	{%temp, %r37}, %fd75;
	}
	and.b32  	%r38, %r37, 2147483647;
	setp.eq.s32 	%p7, %r38, 0;
	selp.f64 	%fd77, 0dFFF0000000000000, %fd37, %p7;
$L__BB1_11:
	neg.f64 	%fd78, %fd77;
$L__BB1_12:
	shl.b32 	%r48, %r1, 3;
	mov.u32 	%r49, __smem_d;
	add.s32 	%r50, %r49, %r48;
	st.shared.f64 	[%r50], %fd78;
	barrier.sync 	0;
	setp.lt.u32 	%p9, %r3, 2;
	@%p9 bra 	$L__BB1_17;
	mov.b32 	%r62, 1;
$L__BB1_14:
	shl.b32 	%r19, %r62, 1;
	mul.lo.s32 	%r20, %r19, %r1;
	setp.ge.u32 	%p10, %r20, %r3;
	@%p10 bra 	$L__BB1_16;
	add.s32 	%r52, %r20, %r62;
	shl.b32 	%r53, %r52, 3;
	add.s32 	%r55, %r49, %r53;
	ld.shared.f64 	%fd70, [%r55];
	shl.b32 	%r56, %r20, 3;
	add.s32 	%r57, %r49, %r56;
	ld.shared.f64 	%fd71, [%r57];
	add.f64 	%fd72, %fd70, %fd71;
	st.shared.f64 	[%r57], %fd72;
$L__BB1_16:
	barrier.sync 	0;
	setp.lt.u32 	%p11, %r19, %r3;
	mov.u32 	%r62, %r19;
	@%p11 bra 	$L__BB1_14;
$L__BB1_17:
	setp.ne.s32 	%p12, %r1, 0;
	@%p12 bra 	$L__BB1_19;
	ld.shared.f64 	%fd73, [__smem_d];
	cvta.to.global.u64 	%rd6, %rd2;
	mul.wide.u32 	%rd7, %r2, 8;
	add.s64 	%rd8, %rd6, %rd7;
	st.global.f64 	[%rd8], %fd73;
$L__BB1_19:
	ret;

}
	// .globl	_Z11reduceRegr2IdEvPT_S1_j
.visible .entry _Z11reduceRegr2IdEvPT_S1_j(
	.param .u64 .ptr .align 1 _Z11reduceRegr2IdEvPT_S1_j_param_0,
	.param .u64 .ptr .align 1 _Z11reduceRegr2IdEvPT_S1_j_param_1,
	.param .u32 _Z11reduceRegr2IdEvPT_S1_j_param_2
)
{
	.reg .pred 	%p<13>;
	.reg .b32 	%r<57>;
	.reg .b32 	%f<3>;
	.reg .b64 	%rd<9>;
	.reg .b64 	%fd<79>;

	ld.param.u64 	%rd1, [_Z11reduceRegr2IdEvPT_S1_j_param_0];
	ld.param.u64 	%rd2, [_Z11reduceRegr2IdEvPT_S1_j_param_1];
	ld.param.u32 	%r21, [_Z11reduceRegr2IdEvPT_S1_j_param_2];
	mov.u32 	%r1, %tid.x;
	mov.u32 	%r2, %ctaid.x;
	mov.u32 	%r56, %ntid.x;
	mad.lo.s32 	%r4, %r2, %r56, %r1;
	setp.ge.u32 	%p1, %r4, %r21;
	mov.f64 	%fd78, 0d0000000000000000;
	@%p1 bra 	$L__BB2_12;
	cvta.to.global.u64 	%rd3, %rd1;
	mul.wide.u32 	%rd4, %r4, 8;
	add.s64 	%rd5, %rd3, %rd4;
	ld.global.f64 	%fd1, [%rd5];
	fma.rn.f64 	%fd18, %fd1, 0d3FF71547652B82FE, 0d4338000000000000;
	{
	.reg .b32 %temp; 
	mov.b64 	{%r5, %temp}, %fd18;
	}
	mov.f64 	%fd19, 0dC338000000000000;
	add.rn.f64 	%fd20, %fd18, %fd19;
	fma.rn.f64 	%fd21, %fd20, 0dBFE62E42FEFA39EF, %fd1;
	fma.rn.f64 	%fd22, %fd20, 0dBC7ABC9E3B39803F, %fd21;
	fma.rn.f64 	%fd23, %fd22, 0d3E5ADE1569CE2BDF, 0d3E928AF3FCA213EA;
	fma.rn.f64 	%fd24, %fd23, %fd22, 0d3EC71DEE62401315;
	fma.rn.f64 	%fd25, %fd24, %fd22, 0d3EFA01997C89EB71;
	fma.rn.f64 	%fd26, %fd25, %fd22, 0d3F2A01A014761F65;
	fma.rn.f64 	%fd27, %fd26, %fd22, 0d3F56C16C1852B7AF;
	fma.rn.f64 	%fd28, %fd27, %fd22, 0d3F81111111122322;
	fma.rn.f64 	%fd29, %fd28, %fd22, 0d3FA55555555502A1;
	fma.rn.f64 	%fd30, %fd29, %fd22, 0d3FC5555555555511;
	fma.rn.f64 	%fd31, %fd30, %fd22, 0d3FE000000000000B;
	fma.rn.f64 	%fd32, %fd31, %fd22, 0d3FF0000000000000;
	fma.rn.f64 	%fd33, %fd32, %fd22, 0d3FF0000000000000;
	{
	.reg .b32 %temp; 
	mov.b64 	{%r6, %temp}, %fd33;
	}
	{
	.reg .b32 %temp; 
	mov.b64 	{%temp, %r7}, %fd33;
	}
	shl.b32 	%r22, %r5, 20;
	add.s32 	%r23, %r22, %r7;
	mov.b64 	%fd74, {%r6, %r23};
	{
	.reg .b32 %temp; 
	mov.b64 	{%temp, %r24}, %fd1;
	}
	mov.b32 	%f2, %r24;
	abs.f32 	%f1, %f2;
	setp.lt.f32 	%p2, %f1, 0f4086232B;
	@%p2 bra 	$L__BB2_4;
	setp.lt.f64 	%p3, %fd1, 0d0000000000000000;
	add.f64 	%fd34, %fd1, 0d7FF0000000000000;
	selp.f64 	%fd74, 0d0000000000000000, %fd34, %p3;
	setp.geu.f32 	%p4, %f1, 0f40874800;
	@%p4 bra 	$L__BB2_4;
	shr.u32 	%r25, %r5, 31;
	add.s32 	%r26, %r5, %r25;
	shr.s32 	%r27, %r26, 1;
	shl.b32 	%r28, %r27, 20;
	add.s32 	%r29, %r7, %r28;
	mov.b64 	%fd35, {%r6, %r29};
	sub.s32 	%r30, %r5, %r27;
	shl.b32 	%r31, %r30, 20;
	add.s32 	%r32, %r31, 1072693248;
	mov.b32 	%r33, 0;
	mov.b64 	%fd36, {%r33, %r32};
	mul.f64 	%fd74, %fd36, %fd35;
$L__BB2_4:
	add.f64 	%fd75, %fd74, 0d3FF0000000000000;
	{
	.reg .b32 %temp; 
	mov.b64 	{%temp, %r52}, %fd75;
	}
	{
	.reg .b32 %temp; 
	mov.b64 	{%r53, %temp}, %fd75;
	}
	setp.gt.s32 	%p5, %r52, 1048575;
	mov.b32 	%r54, -1023;
	@%p5 bra 	$L__BB2_6;
	mul.f64 	%fd75, %fd75, 0d4350000000000000;
	{
	.reg .b32 %temp; 
	mov.b64 	{%temp, %r52}, %fd75;
	}
	{
	.reg .b32 %temp; 
	mov.b64 	{%r53, %temp}, %fd75;
	}
	mov.b32 	%r54, -1077;
$L__BB2_6:
	add.s32 	%r36, %r52, -1;
	setp.gt.u32 	%p6, %r36, 2146435070;
	@%p6 bra 	$L__BB2_10;
	shr.u32 	%r39, %r52, 20;
	add.s32 	%r55, %r54, %r39;
	and.b32  	%r40, %r52, 1048575;
	or.b32  	%r41, %r40, 1072693248;
	mov.b64 	%fd76, {%r53, %r41};
	setp.lt.u32 	%p8, %r41, 1073127583;
	@%p8 bra 	$L__BB2_9;
	{
	.reg .b32 %temp; 
	mov.b64 	{%r42, %temp}, %fd76;
	}
	{
	.reg .b32 %temp; 
	mov.b64 	{%temp, %r43}, %fd76;
	}
	add.s32 	%r44, %r43, -1048576;
	mov.b64 	%fd76, {%r42, %r44};
	add.s32 	%r55, %r55, 1;
$L__BB2_9:
	add.f64 	%fd38, %fd76, 0dBFF0000000000000;
	add.f64 	%fd39, %fd76, 0d3FF0000000000000;
	rcp.approx.ftz.f64 	%fd40, %fd39;
	neg.f64 	%fd41, %fd39;
	fma.rn.f64 	%fd42, %fd41, %fd40, 0d3FF0000000000000;
	fma.rn.f64 	%fd43, %fd42, %fd42, %fd42;
	fma.rn.f64 	%fd44, %fd43, %fd40, %fd40;
	mul.f64 	%fd45, %fd38, %fd44;
	fma.rn.f64 	%fd46, %fd38, %fd44, %fd45;
	mul.f64 	%fd47, %fd46, %fd46;
	fma.rn.f64 	%fd48, %fd47, 0d3EB1380B3AE80F1E, 0d3ED0EE258B7A8B04;
	fma.rn.f64 	%fd49, %fd48, %fd47, 0d3EF3B2669F02676F;
	fma.rn.f64 	%fd50, %fd49, %fd47, 0d3F1745CBA9AB0956;
	fma.rn.f64 	%fd51, %fd50, %fd47, 0d3F3C71C72D1B5154;
	fma.rn.f64 	%fd52, %fd51, %fd47, 0d3F624924923BE72D;
	fma.rn.f64 	%fd53, %fd52, %fd47, 0d3F8999999999A3C4;
	fma.rn.f64 	%fd54, %fd53, %fd47, 0d3FB5555555555554;
	sub.f64 	%fd55, %fd38, %fd46;
	add.f64 	%fd56, %fd55, %fd55;
	neg.f64 	%fd57, %fd46;
	fma.rn.f64 	%fd58, %fd57, %fd38, %fd56;
	mul.f64 	%fd59, %fd44, %fd58;
	mul.f64 	%fd60, %fd47, %fd54;
	fma.rn.f64 	%fd61, %fd60, %fd46, %fd59;
	xor.b32  	%r45, %r55, -2147483648;
	mov.b32 	%r46, 1127219200;
	mov.b64 	%fd62, {%r45, %r46};
	mov.b32 	%r47, -2147483648;
	mov.b64 	%fd63, {%r47, %r46};
	sub.f64 	%fd64, %fd62, %fd63;
	fma.rn.f64 	%fd65, %fd64, 0d3FE62E42FEFA39EF, %fd46;
	fma.rn.f64 	%fd66, %fd64, 0dBFE62E42FEFA39EF, %fd65;
	sub.f64 	%fd67, %fd66, %fd46;
	sub.f64 	%fd68, %fd61, %fd67;
	fma.rn.f64 	%fd69, %fd64, 0d3C7ABC9E3B39803F, %fd68;
	add.f64 	%fd77, %fd65, %fd69;
	bra.uni 	$L__BB2_11;
$L__BB2_10:
	fma.rn.f64 	%fd37, %fd75, 0d7FF0000000000000, 0d7FF0000000000000;
	{
	.reg .b32 %temp; 
	mov.b64 	{%temp, %r37}, %fd75;
	}
	and.b32  	%r38, %r37, 2147483647;
	setp.eq.s32 	%p7, %r38, 0;
	selp.f64 	%fd77, 0dFFF0000000000000, %fd37, %p7;
$L__BB2_11:
	neg.f64 	%fd78, %fd77;
$L__BB2_12:
	shl.b32 	%r48, %r1, 3;
	mov.u32 	%r49, __smem_d;
	add.s32 	%r18, %r49, %r48;
	st.shared.f64 	[%r18], %fd78;
	barrier.sync 	0;
	setp.lt.u32 	%p9, %r56, 2;
	@%p9 bra 	$L__BB2_16;
$L__BB2_13:
	shr.u32 	%r20, %r56, 1;
	setp.ge.u32 	%p10, %r1, %r20;
	@%p10 bra 	$L__BB2_15;
	shl.b32 	%r50, %r20, 3;
	add.s32 	%r51, %r18, %r50;
	ld.shared.f64 	%fd70, [%r51];
	ld.shared.f64 	%fd71, [%r18];
	add.f64 	%fd72, %fd70, %fd71;
	st.shared.f64 	[%r18], %fd72;
$L__BB2_15:
	barrier.sync 	0;
	setp.gt.u32 	%p11, %r56, 3;
	mov.u32 	%r56, %r20;
	@%p11 bra 	$L__BB2_13;
$L__BB2_16:
	setp.ne.s32 	%p12, %r1, 0;
	@%p12 bra 	$L__BB2_18;
	ld.shared.f64 	%fd73, [__smem_d];
	cvta.to.global.u64 	%rd6, %rd2;
	mul.wide.u32 	%rd7, %r2, 8;
	add.s64 	%rd8, %rd6, %rd7;
	st.global.f64 	[%rd8], %fd73;
$L__BB2_18:
	ret;

}
	// .globl	_Z7reduce0IdEvPT_S1_j
.visible .entry _Z7reduce0IdEvPT_S1_j(
	.param .u64 .ptr .align 1 _Z7reduce0IdEvPT_S1_j_param_0,
	.param .u64 .ptr .align 1 _Z7reduce0IdEvPT_S1_j_param_1,
	.param .u32 _Z7reduce0IdEvPT_S1_j_param_2
)
{
	.reg .pred 	%p<6>;
	.reg .b32 	%r<17>;
	.reg .b64 	%rd<9>;
	.reg .b64 	%fd<9>;

	ld.param.u64 	%rd1, [_Z7reduce0IdEvPT_S1_j_param_0];
	ld.param.u64 	%rd2, [_Z7reduce0IdEvPT_S1_j_param_1];
	ld.param.u32 	%r8, [_Z7reduce0IdEvPT_S1_j_param_2];
	mov.u32 	%r1, %tid.x;
	mov.u32 	%r2, %ctaid.x;
	mov.u32 	%r3, %ntid.x;
	mad.lo.s32 	%r4, %r2, %r3, %r1;
	setp.ge.u32 	%p1, %r4, %r8;
	mov.f64 	%fd8, 0d0000000000000000;
	@%p1 bra 	$L__BB3_2;
	cvta.to.global.u64 	%rd3, %rd1;
	mul.wide.u32 	%rd4, %r4, 8;
	add.s64 	%rd5, %rd3, %rd4;
	ld.global.f64 	%fd8, [%rd5];
$L__BB3_2:
	shl.b32 	%r9, %r1, 3;
	mov.u32 	%r10, __smem_d;
	add.s32 	%r5, %r10, %r9;
	st.shared.f64 	[%r5], %fd8;
	barrier.sync 	0;
	setp.lt.u32 	%p2, %r3, 2;
	@%p2 bra 	$L__BB3_7;
	mov.b32 	%r16, 1;
$L__BB3_4:
	shl.b32 	%r7, %r16, 1;
	add.s32 	%r12, %r7, -1;
	and.b32  	%r13, %r12, %r1;
	setp.ne.s32 	%p3, %r13, 0;
	@%p3 bra 	$L__BB3_6;
	shl.b32 	%r14, %r16, 3;
	add.s32 	%r15, %r5, %r14;
	ld.shared.f64 	%fd4, [%r15];
	ld.shared.f64 	%fd5, [%r5];
	add.f64 	%fd6, %fd4, %fd5;
	st.shared.f64 	[%r5], %fd6;
$L__BB3_6:
	barrier.sync 	0;
	setp.lt.u32 	%p4, %r7, %r3;
	mov.u32 	%r16, %r7;
	@%p4 bra 	$L__BB3_4;
$L__BB3_7:
	setp.ne.s32 	%p5, %r1, 0;
	@%p5 bra 	$L__BB3_9;
	ld.shared.f64 	%fd7, [__smem_d];
	cvta.to.global.u64 	%rd6, %rd2;
	mul.wide.u32 	%rd7, %r2, 8;
	add.s64 	%rd8, %rd6, %rd7;
	st.global.f64 	[%rd8], %fd7;
$L__BB3_9:
	ret;

}
	// .globl	_Z7reduce1IdEvPT_S1_j
.visible .entry _Z7reduce1IdEvPT_S1_j(
	.param .u64 .ptr .align 1 _Z7reduce1IdEvPT_S1_j_param_0,
	.param .u64 .ptr .align 1 _Z7reduce1IdEvPT_S1_j_param_1,
	.param .u32 _Z7reduce1IdEvPT_S1_j_param_2
)
{
	.reg .pred 	%p<6>;
	.reg .b32 	%r<20>;
	.reg .b64 	%rd<9>;
	.reg .b64 	%fd<9>;

	ld.param.u64 	%rd1, [_Z7reduce1IdEvPT_S1_j_param_0];
	ld.param.u64 	%rd2, [_Z7reduce1IdEvPT_S1_j_param_1];
	ld.param.u32 	%r8, [_Z7reduce1IdEvPT_S1_j_param_2];
	mov.u32 	%r1, %tid.x;
	mov.u32 	%r2, %ctaid.x;
	mov.u32 	%r3, %ntid.x;
	mad.lo.s32 	%r4, %r2, %r3, %r1;
	setp.ge.u32 	%p1, %r4, %r8;
	mov.f64 	%fd8, 0d0000000000000000;
	@%p1 bra 	$L__BB4_2;
	cvta.to.global.u64 	%rd3, %rd1;
	mul.wide.u32 	%rd4, %r4, 8;
	add.s64 	%rd5, %rd3, %rd4;
	ld.global.f64 	%fd8, [%rd5];
$L__BB4_2:
	shl.b32 	%r9, %r1, 3;
	mov.u32 	%r10, __smem_d;
	add.s32 	%r11, %r10, %r9;
	st.shared.f64 	[%r11], %fd8;
	barrier.sync 	0;
	setp.lt.u32 	%p2, %r3, 2;
	@%p2 bra 	$L__BB4_7;
	mov.b32 	%r19, 1;
$L__BB4_4:
	shl.b32 	%r6, %r19, 1;
	mul.lo.s32 	%r7, %r6, %r1;
	setp.ge.u32 	%p3, %r7, %r3;
	@%p3 bra 	$L__BB4_6;
	add.s32 	%r13, %r7, %r19;
	shl.b32 	%r14, %r13, 3;
	add.s32 	%r16, %r10, %r14;
	ld.shared.f64 	%fd4, [%r16];
	shl.b32 	%r17, %r7, 3;
	add.s32 	%r18, %r10, %r17;
	ld.shared.f64 	%fd5, [%r18];
	add.f64 	%fd6, %fd4, %fd5;
	st.shared.f64 	[%r18], %fd6;
$L__BB4_6:
	barrier.sync 	0;
	setp.lt.u32 	%p4, %r6, %r3;
	mov.u32 	%r19, %r6;
	@%p4 bra 	$L__BB4_4;
$L__BB4_7:
	setp.ne.s32 	%p5, %r1, 0;
	@%p5 bra 	$L__BB4_9;
	ld.shared.f64 	%fd7, [__smem_d];
	cvta.to.global.u64 	%rd6, %rd2;
	mul.wide.u32 	%rd7, %r2, 8;
	add.s64 	%rd8, %rd6, %rd7;
	st.global.f64 	[%rd8], %fd7;
$L__BB4_9:
	ret;

}
	// .globl	_Z7reduce2IdEvPT_S1_j
.visible .entry _Z7reduce2IdEvPT_S1_j(
	.param .u64 .ptr .align 1 _Z7reduce2IdEvPT_S1_j_param_0,
	.param .u64 .ptr .align 1 _Z7reduce2IdEvPT_S1_j_param_1,
	.param .u32 _Z7reduce2IdEvPT_S1_j_param_2
)
{
	.reg .pred 	%p<6>;
	.reg .b32 	%r<14>;
	.reg .b64 	%rd<9>;
	.reg .b64 	%fd<9>;

	ld.param.u64 	%rd1, [_Z7reduce2IdEvPT_S1_j_param_0];
	ld.param.u64 	%rd2, [_Z7reduce2IdEvPT_S1_j_param_1];
	ld.param.u32 	%r8, [_Z7reduce2IdEvPT_S1_j_param_2];
	mov.u32 	%r1, %tid.x;
	mov.u32 	%r2, %ctaid.x;
	mov.u32 	%r13, %ntid.x;
	mad.lo.s32 	%r4, %r2, %r13, %r1;
	setp.ge.u32 	%p1, %r4, %r8;
	mov.f64 	%fd8, 0d0000000000000000;
	@%p1 bra 	$L__BB5_2;
	cvta.to.global.u64 	%rd3, %rd1;
	mul.wide.u32 	%rd4, %r4, 8;
	add.s64 	%rd5, %rd3, %rd4;
	ld.global.f64 	%fd8, [%rd5];
$L__BB5_2:
	shl.b32 	%r9, %r1, 3;
	mov.u32 	%r10, __smem_d;
	add.s32 	%r5, %r10, %r9;
	st.shared.f64 	[%r5], %fd8;
	barrier.sync 	0;
	setp.lt.u32 	%p2, %r13, 2;
	@%p2 bra 	$L__BB5_6;
$L__BB5_3:
	shr.u32 	%r7, %r13, 1;
	setp.ge.u32 	%p3, %r1, %r7;
	@%p3 bra 	$L__BB5_5;
	shl.b32 	%r11, %r7, 3;
	add.s32 	%r12, %r5, %r11;
	ld.shared.f64 	%fd4, [%r12];
	ld.shared.f64 	%fd5, [%r5];
	add.f64 	%fd6, %fd4, %fd5;
	st.shared.f64 	[%r5], %fd6;
$L__BB5_5:
	barrier.sync 	0;
	setp.gt.u32 	%p4, %r13, 3;
	mov.u32 	%r13, %r7;
	@%p4 bra 	$L__BB5_3;
$L__BB5_6:
	setp.ne.s32 	%p5, %r1, 0;
	@%p5 bra 	$L__BB5_8;
	ld.shared.f64 	%fd7, [__smem_d];
	cvta.to.global.u64 	%rd6, %rd2;
	mul.wide.u32 	%rd7, %r2, 8;
	add.s64 	%rd8, %rd6, %rd7;
	st.global.f64 	[%rd8], %fd7;
$L__BB5_8:
	ret;

}
	// .globl	_Z10reduceLog0IdEvPT_S1_j
.visible .entry _Z10reduceLog0IdEvPT_S1_j(
	.param .u64 .ptr .align 1 _Z10reduceLog0IdEvPT_S1_j_param_0,
	.param .u64 .ptr .align 1 _Z10reduceLog0IdEvPT_S1_j_param_1,
	.param .u32 _Z10reduceLog0IdEvPT_S1_j_param_2
)
{
	.reg .pred 	%p<10>;
	.reg .b32 	%r<45>;
	.reg .b64 	%rd<9>;
	.reg .b64 	%fd<51>;

	ld.param.u64 	%rd1, [_Z10reduceLog0IdEvPT_S1_j_param_0];
	ld.param.u64 	%rd2, [_Z10reduceLog0IdEvPT_S1_j_param_1];
	ld.param.u32 	%r18, [_Z10reduceLog0IdEvPT_S1_j_param_2];
	mov.u32 	%r1, %tid.x;
	mov.u32 	%r2, %ctaid.x;
	mov.u32 	%r3, %ntid.x;
	mad.lo.s32 	%r4, %r2, %r3, %r1;
	setp.ge.u32 	%p1, %r4, %r18;
	mov.f64 	%fd50, 0d0000000000000000;
	@%p1 bra 	$L__BB6_8;
	cvta.to.global.u64 	%rd3, %rd1;
	mul.wide.u32 	%rd4, %r4, 8;
	add.s64 	%rd5, %rd3, %rd4;
	ld.global.f64 	%fd48, [%rd5];
	{
	.reg .b32 %temp; 
	mov.b64 	{%temp, %r40}, %fd48;
	}
	{
	.reg .b32 %temp; 
	mov.b64 	{%r41, %temp}, %fd48;
	}
	setp.gt.s32 	%p2, %r40, 1048575;
	mov.b32 	%r42, -1023;
	@%p2 bra 	$L__BB6_3;
	mul.f64 	%fd48, %fd48, 0d4350000000000000;
	{
	.reg .b32 %temp; 
	mov.b64 	{%temp, %r40}, %fd48;
	}
	{
	.reg .b32 %temp; 
	mov.b64 	{%r41, %temp}, %fd48;
	}
	mov.b32 	%r42, -1077;
$L__BB6_3:
	add.s32 	%r21, %r40, -1;
	setp.gt.u32 	%p3, %r21, 2146435070;
	@%p3 bra 	$L__BB6_7;
	shr.u32 	%r24, %r40, 20;
	add.s32 	%r43, %r42, %r24;
	and.b32  	%r25, %r40, 1048575;
	or.b32  	%r26, %r25, 1072693248;
	mov.b64 	%fd49, {%r41, %r26};
	setp.lt.u32 	%p5, %r26, 1073127583;
	@%p5 bra 	$L__BB6_6;
	{
	.reg .b32 %temp; 
	mov.b64 	{%r27, %temp}, %fd49;
	}
	{
	.reg .b32 %temp; 
	mov.b64 	{%temp, %r28}, %fd49;
	}
	add.s32 	%r29, %r28, -1048576;
	mov.b64 	%fd49, {%r27, %r29};
	add.s32 	%r43, %r43, 1;
$L__BB6_6:
	add.f64 	%fd12, %fd49, 0dBFF0000000000000;
	add.f64 	%fd13, %fd49, 0d3FF0000000000000;
	rcp.approx.ftz.f64 	%fd14, %fd13;
	neg.f64 	%fd15, %fd13;
	fma.rn.f64 	%fd16, %fd15, %fd14, 0d3FF0000000000000;
	fma.rn.f64 	%fd17, %fd16, %fd16, %fd16;
	fma.rn.f64 	%fd18, %fd17, %fd14, %fd14;
	mul.f64 	%fd19, %fd12, %fd18;
	fma.rn.f64 	%fd20, %fd12, %fd18, %fd19;
	mul.f64 	%fd21, %fd20, %fd20;
	fma.rn.f64 	%fd22, %fd21, 0d3EB1380B3AE80F1E, 0d3ED0EE258B7A8B04;
	fma.rn.f64 	%fd23, %fd22, %fd21, 0d3EF3B2669F02676F;
	fma.rn.f64 	%fd24, %fd23, %fd21, 0d3F1745CBA9AB0956;
	fma.rn.f64 	%fd25, %fd24, %fd21, 0d3F3C71C72D1B5154;
	fma.rn.f64 	%fd26, %fd25, %fd21, 0d3F624924923BE72D;
	fma.rn.f64 	%fd27, %fd26, %fd21, 0d3F8999999999A3C4;
	fma.rn.f64 	%fd28, %fd27, %fd21, 0d3FB5555555555554;
	sub.f64 	%fd29, %fd12, %fd20;
	add.f64 	%fd30, %fd29, %fd29;
	neg.f64 	%fd31, %fd20;
	fma.rn.f64 	%fd32, %fd31, %fd12, %fd30;
	mul.f64 	%fd33, %fd18, %fd32;
	mul.f64 	%fd34, %fd21, %fd28;
	fma.rn.f64 	%fd35, %fd34, %fd20, %fd33;
	xor.b32  	%r30, %r43, -2147483648;
	mov.b32 	%r31, 1127219200;
	mov.b64 	%fd36, {%r30, %r31};
	mov.b32 	%r32, -2147483648;
	mov.b64 	%fd37, {%r32, %r31};
	sub.f64 	%fd38, %fd36, %fd37;
	fma.rn.f64 	%fd39, %fd38, 0d3FE62E42FEFA39EF, %fd20;
	fma.rn.f64 	%fd40, %fd38, 0dBFE62E42FEFA39EF, %fd39;
	sub.f64 	%fd41, %fd40, %fd20;
	sub.f64 	%fd42, %fd35, %fd41;
	fma.rn.f64 	%fd43, %fd38, 0d3C7ABC9E3B39803F, %fd42;
	add.f64 	%fd50, %fd39, %fd43;
	bra.uni 	$L__BB6_8;
$L__BB6_7:
	fma.rn.f64 	%fd11, %fd48, 0d7FF0000000000000, 0d7FF0000000000000;
	{
	.reg .b32 %temp; 
	mov.b64 	{%temp, %r22}, %fd48;
	}
	and.b32  	%r23, %r22, 2147483647;
	setp.eq.s32 	%p4, %r23, 0;
	selp.f64 	%fd50, 0dFFF0000000000000, %fd11, %p4;
$L__BB6_8:
	shl.b32 	%r33, %r1, 3;
	mov.u32 	%r34, __smem_d;
	add.s32 	%r15, %r34, %r33;
	st.shared.f64 	[%r15], %fd50;
	barrier.sync 	0;
	setp.lt.u32 	%p6, %r3, 2;
	@%p6 bra 	$L__BB6_13;
	mov.b32 	%r44, 1;
$L__BB6_10:
	shl.b32 	%r17, %r44, 1;
	add.s32 	%r36, %r17, -1;
	and.b32  	%r37, %r36, %r1;
	setp.ne.s32 	%p7, %r37, 0;
	@%p7 bra 	$L__BB6_12;
	shl.b32 	%r38, %r44, 3;
	add.s32 	%r39, %r15, %r38;
	ld.shared.f64 	%fd44, [%r39];
	ld.shared.f64 	%fd45, [%r15];
	add.f64 	%fd46, %fd44, %fd45;
	st.shared.f64 	[%r15], %fd46;
$L__BB6_12:
	barrier.sync 	0;
	setp.lt.u32 	%p8, %r17, %r3;
	mov.u32 	%r44, %r17;
	@%p8 bra 	$L__BB6_10;
$L__BB6_13:
	setp.ne.s32 	%p9, %r1, 0;
	@%p9 bra 	$L__BB6_15;
	ld.shared.f64 	%fd47, [__smem_d];
	cvta.to.global.u64 	%rd6, %rd2;
	mul.wide.u32 	%rd7, %r2, 8;
	add.s64 	%rd8, %rd6, %rd7;
	st.global.f64 	[%rd8], %fd47;
$L__BB6_15:
	ret;

}
	// .globl	_Z10reduceLog1IdEvPT_S1_j
.visible .entry _Z10reduceLog1IdEvPT_S1_j(
	.param .u64 .ptr .align 1 _Z10reduceLog1IdEvPT_S1_j_param_0,
	.param .u64 .ptr .align 1 _Z10reduceLog1IdEvPT_S1_j_param_1,
	.param .u32 _Z10reduceLog1IdEvPT_S1_j_param_2
)
{
	.reg .pred 	%p<10>;
	.reg .b32 	%r<48>;
	.reg .b64 	%rd<9>;
	.reg .b64 	%fd<51>;

	ld.param.u64 	%rd1, [_Z10reduceLog1IdEvPT_S1_j_param_0];
	ld.param.u64 	%rd2, [_Z10reduceLog1IdEvPT_S1_j_param_1];
	ld.param.u32 	%r18, [_Z10reduceLog1IdEvPT_S1_j_param_2];
	mov.u32 	%r1, %tid.x;
	mov.u32 	%r2, %ctaid.x;
	mov.u32 	%r3, %ntid.x;
	mad.lo.s32 	%r4, %r2, %r3, %r1;
	setp.ge.u32 	%p1, %r4, %r18;
	mov.f64 	%fd50, 0d0000000000000000;
	@%p1 bra 	$L__BB7_8;
	cvta.to.global.u64 	%rd3, %rd1;
	mul.wide.u32 	%rd4, %r4, 8;
	add.s64 	%rd5, %rd3, %rd4;
	ld.global.f64 	%fd48, [%rd5];
	{
	.reg .b32 %temp; 
	mov.b64 	{%temp, %r43}, %fd48;
	}
	{
	.reg .b32 %temp; 
	mov.b64 	{%r44, %temp}, %fd48;
	}
	setp.gt.s32 	%p2, %r43, 1048575;
	mov.b32 	%r45, -1023;
	@%p2 bra 	$L__BB7_3;
	mul.f64 	%fd48, %fd48, 0d4350000000000000;
	{
	.reg .b32 %temp; 
	mov.b64 	{%temp, %r43}, %fd48;
	}
	{
	.reg .b32 %temp; 
	mov.b64 	{%r44, %temp}, %fd48;
	}
	mov.b32 	%r45, -1077;
$L__BB7_3:
	add.s32 	%r21, %r43, -1;
	setp.gt.u32 	%p3, %r21, 2146435070;
	@%p3 bra 	$L__BB7_7;
	shr.u32 	%r24, %r43, 20;
	add.s32 	%r46, %r45, %r24;
	and.b32  	%r25, %r43, 1048575;
	or.b32  	%r26, %r25, 1072693248;
	mov.b64 	%fd49, {%r44, %r26};
	setp.lt.u32 	%p5, %r26, 1073127583;
	@%p5 bra 	$L__BB7_6;
	{
	.reg .b32 %temp; 
	mov.b64 	{%r27, %temp}, %fd49;
	}
	{
	.reg .b32 %temp; 
	mov.b64 	{%temp, %r28}, %fd49;
	}
	add.s32 	%r29, %r28, -1048576;
	mov.b64 	%fd49, {%r27, %r29};
	add.s32 	%r46, %r46, 1;
$L__BB7_6:
	add.f64 	%fd12, %fd49, 0dBFF0000000000000;
	add.f64 	%fd13, %fd49, 0d3FF0000000000000;
	rcp.approx.ftz.f64 	%fd14, %fd13;
	neg.f64 	%fd15, %fd13;
	fma.rn.f64 	%fd16, %fd15, %fd14, 0d3FF0000000000000;
	fma.rn.f64 	%fd17, %fd16, %fd16, %fd16;
	fma.rn.f64 	%fd18, %fd17, %fd14, %fd14;
	mul.f64 	%fd19, %fd12, %fd18;
	fma.rn.f64 	%fd20, %fd12, %fd18, %fd19;
	mul.f64 	%fd21, %fd20, %fd20;
	fma.rn.f64 	%fd22, %fd21, 0d3EB1380B3AE80F1E, 0d3ED0EE258B7A8B04;
	fma.rn.f64 	%fd23, %fd22, %fd21, 0d3EF3B2669F02676F;
	fma.rn.f64 	%fd24, %fd23, %fd21, 0d3F1745CBA9AB0956;
	fma.rn.f64 	%fd25, %fd24, %fd21, 0d3F3C71C72D1B5154;
	fma.rn.f64 	%fd26, %fd25, %fd21, 0d3F624924923BE72D;
	fma.rn.f64 	%fd27, %fd26, %fd21, 0d3F8999999999A3C4;
	fma.rn.f64 	%fd28, %fd27, %fd21, 0d3FB5555555555554;
	sub.f64 	%fd29, %fd12, %fd20;
	add.f64 	%fd30, %fd29, %fd29;
	neg.f64 	%fd31, %fd20;
	fma.rn.f64 	%fd32, %fd31, %fd12, %fd30;
	mul.f64 	%fd33, %fd18, %fd32;
	mul.f64 	%fd34, %fd21, %fd28;
	fma.rn.f64 	%fd35, %fd34, %fd20, %fd33;
	xor.b32  	%r30, %r46, -2147483648;
	mov.b32 	%r31, 1127219200;
	mov.b64 	%fd36, {%r30, %r31};
	mov.b32 	%r32, -2147483648;
	mov.b64 	%fd37, {%r32, %r31};
	sub.f64 	%fd38, %fd36, %fd37;
	fma.rn.f64 	%fd39, %fd38, 0d3FE62E42FEFA39EF, %fd20;
	fma.rn.f64 	%fd40, %fd38, 0dBFE62E42FEFA39EF, %fd39;
	sub.f64 	%fd41, %fd40, %fd20;
	sub.f64 	%fd42, %fd35, %fd41;
	fma.rn.f64 	%fd43, %fd38, 0d3C7ABC9E3B39803F, %fd42;
	add.f64 	%fd50, %fd39, %fd43;
	bra.uni 	$L__BB7_8;
$L__BB7_7:
	fma.rn.f64 	%fd11, %fd48, 0d7FF0000000000000, 0d7FF0000000000000;
	{
	.reg .b32 %temp; 
	mov.b64 	{%temp, %r22}, %fd48;
	}
	and.b32  	%r23, %r22, 2147483647;
	setp.eq.s32 	%p4, %r23, 0;
	selp.f64 	%fd50, 0dFFF0000000000000, %fd11, %p4;
$L__BB7_8:
	shl.b32 	%r33, %r1, 3;
	mov.u32 	%r34, __smem_d;
	add.s32 	%r35, %r34, %r33;
	st.shared.f64 	[%r35], %fd50;
	barrier.sync 	0;
	setp.lt.u32 	%p6, %r3, 2;
	@%p6 bra 	$L__BB7_13;
	mov.b32 	%r47, 1;
$L__BB7_10:
	shl.b32 	%r16, %r47, 1;
	mul.lo.s32 	%r17, %r16, %r1;
	setp.ge.u32 	%p7, %r17, %r3;
	@%p7 bra 	$L__BB7_12;
	add.s32 	%r37, %r17, %r47;
	shl.b32 	%r38, %r37, 3;
	add.s32 	%r40, %r34, %r38;
	ld.shared.f64 	%fd44, [%r40];
	shl.b32 	%r41, %r17, 3;
	add.s32 	%r42, %r34, %r41;
	ld.shared.f64 	%fd45, [%r42];
	add.f64 	%fd46, %fd44, %fd45;
	st.shared.f64 	[%r42], %fd46;
$L__BB7_12:
	barrier.sync 	0;
	setp.lt.u32 	%p8, %r16, %r3;
	mov.u32 	%r47, %r16;
	@%p8 bra 	$L__BB7_10;
$L__BB7_13:
	setp.ne.s32 	%p9, %r1, 0;
	@%p9 bra 	$L__BB7_15;
	ld.shared.f64 	%fd47, [__smem_d];
	cvta.to.global.u64 	%rd6, %rd2;
	mul.wide.u32 	%rd7, %r2, 8;
	add.s64 	%rd8, %rd6, %rd7;
	st.global.f64 	[%rd8], %fd47;
$L__BB7_15:
	ret;

}
	// .globl	_Z10reduceLog2IdEvPT_S1_j
.visible .entry _Z10reduceLog2IdEvPT_S1_j(
	.param .u64 .ptr .align 1 _Z10reduceLog2IdEvPT_S1_j_param_0,
	.param .u64 .ptr .align 1 _Z10reduceLog2IdEvPT_S1_j_param_1,
	.param .u32 _Z10reduceLog2IdEvPT_S1_j_param_2
)
{
	.reg .pred 	%p<10>;
	.reg .b32 	%r<42>;
	.reg .b64 	%rd<9>;
	.reg .b64 	%fd<51>;

	ld.param.u64 	%rd1, [_Z10reduceLog2IdEvPT_S1_j_param_0];
	ld.param.u64 	%rd2, [_Z10reduceLog2IdEvPT_S1_j_param_1];
	ld.param.u32 	%r18, [_Z10reduceLog2IdEvPT_S1_j_param_2];
	mov.u32 	%r1, %tid.x;
	mov.u32 	%r2, %ctaid.x;
	mov.u32 	%r41, %ntid.x;
	mad.lo.s32 	%r4, %r2, %r41, %r1;
	setp.ge.u32 	%p1, %r4, %r18;
	mov.f64 	%fd50, 0d0000000000000000;
	@%p1 bra 	$L__BB8_8;
	cvta.to.global.u64 	%rd3, %rd1;
	mul.wide.u32 	%rd4, %r4, 8;
	add.s64 	%rd5, %rd3, %rd4;
	ld.global.f64 	%fd48, [%rd5];
	{
	.reg .b32 %temp; 
	mov.b64 	{%temp, %r37}, %fd48;
	}
	{
	.reg .b32 %temp; 
	mov.b64 	{%r38, %temp}, %fd48;
	}
	setp.gt.s32 	%p2, %r37, 1048575;
	mov.b32 	%r39, -1023;
	@%p2 bra 	$L__BB8_3;
	mul.f64 	%fd48, %fd48, 0d4350000000000000;
	{
	.reg .b32 %temp; 
	mov.b64 	{%temp, %r37}, %fd48;
	}
	{
	.reg .b32 %temp; 
	mov.b64 	{%r38, %temp}, %fd48;
	}
	mov.b32 	%r39, -1077;
$L__BB8_3:
	add.s32 	%r21, %r37, -1;
	setp.gt.u32 	%p3, %r21, 2146435070;
	@%p3 bra 	$L__BB8_7;
	shr.u32 	%r24, %r37, 20;
	add.s32 	%r40, %r39, %r24;
	and.b32  	%r25, %r37, 1048575;
	or.b32  	%r26, %r25, 1072693248;
	mov.b64 	%fd49, {%r38, %r26};
	setp.lt.u32 	%p5, %r26, 1073127583;
	@%p5 bra 	$L__BB8_6;
	{
	.reg .b32 %temp; 
	mov.b64 	{%r27, %temp}, %fd49;
	}
	{
	.reg .b32 %temp; 
	mov.b64 	{%temp, %r28}, %fd49;
	}
	add.s32 	%r29, %r28, -1048576;
	mov.b64 	%fd49, {%r27, %r29};
	add.s32 	%r40, %r40, 1;
$L__BB8_6:
	add.f64 	%fd12, %fd49, 0dBFF0000000000000;
	add.f64 	%fd13, %fd49, 0d3FF0000000000000;
	rcp.approx.ftz.f64 	%fd14, %fd13;
	neg.f64 	%fd15, %fd13;
	fma.rn.f64 	%fd16, %fd15, %fd14, 0d3FF0000000000000;
	fma.rn.f64 	%fd17, %fd16, %fd16, %fd16;
	fma.rn.f64 	%fd18, %fd17, %fd14, %fd14;
	mul.f64 	%fd19, %fd12, %fd18;
	fma.rn.f64 	%fd20, %fd12, %fd18, %fd19;
	mul.f64 	%fd21, %fd20, %fd20;
	fma.rn.f64 	%fd22, %fd21, 0d3EB1380B3AE80F1E, 0d3ED0EE258B7A8B04;
	fma.rn.f64 	%fd23, %fd22, %fd21, 0d3EF3B2669F02676F;
	fma.rn.f64 	%fd24, %fd23, %fd21, 0d3F1745CBA9AB0956;
	fma.rn.f64 	%fd25, %fd24, %fd21, 0d3F3C71C72D1B5154;
	fma.rn.f64 	%fd26, %fd25, %fd21, 0d3F624924923BE72D;
	fma.rn.f64 	%fd27, %fd26, %fd21, 0d3F8999999999A3C4;
	fma.rn.f64 	%fd28, %fd27, %fd21, 0d3FB5555555555554;
	sub.f64 	%fd29, %fd12, %fd20;
	add.f64 	%fd30, %fd29, %fd29;
	neg.f64 	%fd31, %fd20;
	fma.rn.f64 	%fd32, %fd31, %fd12, %fd30;
	mul.f64 	%fd33, %fd18, %fd32;
	mul.f64 	%fd34, %fd21, %fd28;
	fma.rn.f64 	%fd35, %fd34, %fd20, %fd33;
	xor.b32  	%r30, %r40, -2147483648;
	mov.b32 	%r31, 1127219200;
	mov.b64 	%fd36, {%r30, %r31};
	mov.b32 	%r32, -2147483648;
	mov.b64 	%fd37, {%r32, %r31};
	sub.f64 	%fd38, %fd36, %fd37;
	fma.rn.f64 	%fd39, %fd38, 0d3FE62E42FEFA39EF, %fd20;
	fma.rn.f64 	%fd40, %fd38, 0dBFE62E42FEFA39EF, %fd39;
	sub.f64 	%fd41, %fd40, %fd20;
	sub.f64 	%fd42, %fd35, %fd41;
	fma.rn.f64 	%fd43, %fd38, 0d3C7ABC9E3B39803F, %fd42;
	add.f64 	%fd50, %fd39, %fd43;
	bra.uni 	$L__BB8_8;
$L__BB8_7:
	fma.rn.f64 	%fd11, %fd48, 0d7FF0000000000000, 0d7FF0000000000000;
	{
	.reg .b32 %temp; 
	mov.b64 	{%temp, %r22}, %fd48;
	}
	and.b32  	%r23, %r22, 2147483647;
	setp.eq.s32 	%p4, %r23, 0;
	selp.f64 	%fd50, 0dFFF0000000000000, %fd11, %p4;
$L__BB8_8:
	shl.b32 	%r33, %r1, 3;
	mov.u32 	%r34, __smem_d;
	add.s32 	%r15, %r34, %r33;
	st.shared.f64 	[%r15], %fd50;
	barrier.sync 	0;
	setp.lt.u32 	%p6, %r41, 2;
	@%p6 bra 	$L__BB8_12;
$L__BB8_9:
	shr.u32 	%r17, %r41, 1;
	setp.ge.u32 	%p7, %r1, %r17;
	@%p7 bra 	$L__BB8_11;
	shl.b32 	%r35, %r17, 3;
	add.s32 	%r36, %r15, %r35;
	ld.shared.f64 	%fd44, [%r36];
	ld.shared.f64 	%fd45, [%r15];
	add.f64 	%fd46, %fd44, %fd45;
	st.shared.f64 	[%r15], %fd46;
$L__BB8_11:
	barrier.sync 	0;
	setp.gt.u32 	%p8, %r41, 3;
	mov.u32 	%r41, %r17;
	@%p8 bra 	$L__BB8_9;
$L__BB8_12:
	setp.ne.s32 	%p9, %r1, 0;
	@%p9 bra 	$L__BB8_14;
	ld.shared.f64 	%fd47, [__smem_d];
	cvta.to.global.u64 	%rd6, %rd2;
	mul.wide.u32 	%rd7, %r2, 8;
	add.s64 	%rd8, %rd6, %rd7;
	st.global.f64 	[%rd8], %fd47;
$L__BB8_14:
	ret;

}
	// .globl	_Z11reduceRegr0IfEvPT_S1_j
.visible .entry _Z11reduceRegr0IfEvPT_S1_j(
	.param .u64 .ptr .align 1 _Z11reduceRegr0IfEvPT_S1_j_param_0,
	.param .u64 .ptr .align 1 _Z11reduceRegr0IfEvPT_S1_j_param_1,
	.param .u32 _Z11reduceRegr0IfEvPT_S1_j_param_2
)
{
	.reg .pred 	%p<9>;
	.reg .b32 	%r<23>;
	.reg .b32 	%f<43>;
	.reg .b64 	%rd<9>;

	ld.param.u64 	%rd1, [_Z11reduceRegr0IfEvPT_S1_j_param_0];
	ld.param.u64 	%rd2, [_Z11reduceRegr0IfEvPT_S1_j_param_1];
	ld.param.u32 	%r8, [_Z11reduceRegr0IfEvPT_S1_j_param_2];
	mov.u32 	%r1, %tid.x;
	mov.u32 	%r2, %ctaid.x;
	mov.u32 	%r3, %ntid.x;
	mad.lo.s32 	%r4, %r2, %r3, %r1;
	setp.ge.u32 	%p1, %r4, %r8;
	mov.f32 	%f42, 0f00000000;
	@%p1 bra 	$L__BB9_2;
	cvta.to.global.u64 	%rd3, %rd1;
	mul.wide.u32 	%rd4, %r4, 4;
	add.s64 	%rd5, %rd3, %rd4;
	ld.global.f32 	%f4, [%rd5];
	fma.rn.f32 	%f5, %f4, 0f3BBB989D, 0f3F000000;
	cvt.sat.f32.f32 	%f6, %f5;
	mov.f32 	%f7, 0f4B400001;
	mov.f32 	%f8, 0f437C0000;
	fma.rm.f32 	%f9, %f6, %f8, %f7;
	add.f32 	%f10, %f9, 0fCB40007F;
	neg.f32 	%f11, %f10;
	fma.rn.f32 	%f12, %f4, 0f3FB8AA3B, %f11;
	fma.rn.f32 	%f13, %f4, 0f32A57060, %f12;
	mov.b32 	%r9, %f9;
	shl.b32 	%r10, %r9, 23;
	mov.b32 	%f14, %r10;
	ex2.approx.ftz.f32 	%f15, %f13;
	fma.rn.f32 	%f16, %f15, %f14, 0f3F800000;
	setp.lt.f32 	%p2, %f16, 0f00800000;
	mul.f32 	%f17, %f16, 0f4B000000;
	selp.f32 	%f18, %f17, %f16, %p2;
	selp.f32 	%f19, 0fC1B80000, 0f00000000, %p2;
	mov.b32 	%r11, %f18;
	add.s32 	%r12, %r11, -1059760811;
	and.b32  	%r13, %r12, -8388608;
	sub.s32 	%r14, %r11, %r13;
	mov.b32 	%f20, %r14;
	cvt.rn.f32.s32 	%f21, %r13;
	fma.rn.f32 	%f22, %f21, 0f34000000, %f19;
	add.f32 	%f23, %f20, 0fBF800000;
	fma.rn.f32 	%f24, %f23, 0fBE055027, 0f3E1039F6;
	fma.rn.f32 	%f25, %f24, %f23, 0fBDF8CDCC;
	fma.rn.f32 	%f26, %f25, %f23, 0f3E0F2955;
	fma.rn.f32 	%f27, %f26, %f23, 0fBE2AD8B9;
	fma.rn.f32 	%f28, %f27, %f23, 0f3E4CED0B;
	fma.rn.f32 	%f29, %f28, %f23, 0fBE7FFF22;
	fma.rn.f32 	%f30, %f29, %f23, 0f3EAAAA78;
	fma.rn.f32 	%f31, %f30, %f23, 0fBF000000;
	mul.f32 	%f32, %f23, %f31;
	fma.rn.f32 	%f33, %f32, %f23, %f23;
	fma.rn.f32 	%f34, %f22, 0f3F317218, %f33;
	setp.gt.u32 	%p3, %r11, 2139095039;
	fma.rn.f32 	%f35, %f18, 0f7F800000, 0f7F800000;
	selp.f32 	%f36, %f35, %f34, %p3;
	setp.eq.f32 	%p4, %f18, 0f00000000;
	neg.f32 	%f37, %f36;
	selp.f32 	%f42, 0f7F800000, %f37, %p4;
$L__BB9_2:
	shl.b32 	%r15, %r1, 2;
	mov.u32 	%r16, __smem;
	add.s32 	%r5, %r16, %r15;
	st.shared.f32 	[%r5], %f42;
	barrier.sync 	0;
	setp.lt.u32 	%p5, %r3, 2;
	@%p5 bra 	$L__BB9_7;
	mov.b32 	%r22, 1;
$L__BB9_4:
	shl.b32 	%r7, %r22, 1;
	add.s32 	%r18, %r7, -1;
	and.b32  	%r19, %r18, %r1;
	setp.ne.s32 	%p6, %r19, 0;
	@%p6 bra 	$L__BB9_6;
	shl.b32 	%r20, %r22, 2;
	add.s32 	%r21, %r5, %r20;
	ld.shared.f32 	%f38, [%r21];
	ld.shared.f32 	%f39, [%r5];
	add.f32 	%f40, %f38, %f39;
	st.shared.f32 	[%r5], %f40;
$L__BB9_6:
	barrier.sync 	0;
	setp.lt.u32 	%p7, %r7, %r3;
	mov.u32 	%r22, %r7;
	@%p7 bra 	$L__BB9_4;
$L__BB9_7:
	setp.ne.s32 	%p8, %r1, 0;
	@%p8 bra 	$L__BB9_9;
	ld.shared.f32 	%f41, [__smem];
	cvta.to.global.u64 	%rd6, %rd2;
	mul.wide.u32 	%rd7, %r2, 4;
	add.s64 	%rd8, %rd6, %rd7;
	st.global.f32 	[%rd8], %f41;
$L__BB9_9:
	ret;

}
	// .globl	_Z11reduceRegr1IfEvPT_S1_j
.visible .entry _Z11reduceRegr1IfEvPT_S1_j(
	.param .u64 .ptr .align 1 _Z11reduceRegr1IfEvPT_S1_j_param_0,
	.param .u64 .ptr .align 1 _Z11reduceRegr1IfEvPT_S1_j_param_1,
	.param .u32 _Z11reduceRegr1IfEvPT_S1_j_param_2
)
{
	.reg .pred 	%p<9>;
	.reg .b32 	%r<26>;
	.reg .b32 	%f<43>;
	.reg .b64 	%rd<9>;

	ld.param.u64 	%rd1, [_Z11reduceRegr1IfEvPT_S1_j_param_0];
	ld.param.u64 	%rd2, [_Z11reduceRegr1IfEvPT_S1_j_param_1];
	ld.param.u32 	%r8, [_Z11reduceRegr1IfEvPT_S1_j_param_2];
	mov.u32 	%r1, %tid.x;
	mov.u32 	%r2, %ctaid.x;
	mov.u32 	%r3, %ntid.x;
	mad.lo.s32 	%r4, %r2, %r3, %r1;
	setp.ge.u32 	%p1, %r4, %r8;
	mov.f32 	%f42, 0f00000000;
	@%p1 bra 	$L__BB10_2;
	cvta.to.global.u64 	%rd3, %rd1;
	mul.wide.u32 	%rd4, %r4, 4;
	add.s64 	%rd5, %rd3, %rd4;
	ld.global.f32 	%f4, [%rd5];
	fma.rn.f32 	%f5, %f4, 0f3BBB989D, 0f3F000000;
	cvt.sat.f32.f32 	%f6, %f5;
	mov.f32 	%f7, 0f4B400001;
	mov.f32 	%f8, 0f437C0000;
	fma.rm.f32 	%f9, %f6, %f8, %f7;
	add.f32 	%f10, %f9, 0fCB40007F;
	neg.f32 	%f11, %f10;
	fma.rn.f32 	%f12, %f4, 0f3FB8AA3B, %f11;
	fma.rn.f32 	%f13, %f4, 0f32A57060, %f12;
	mov.b32 	%r9, %f9;
	shl.b32 	%r10, %r9, 23;
	mov.b32 	%f14, %r10;
	ex2.approx.ftz.f32 	%f15, %f13;
	fma.rn.f32 	%f16, %f15, %f14, 0f3F800000;
	setp.lt.f32 	%p2, %f16, 0f00800000;
	mul.f32 	%f17, %f16, 0f4B000000;
	selp.f32 	%f18, %f17, %f16, %p2;
	selp.f32 	%f19, 0fC1B80000, 0f00000000, %p2;
	mov.b32 	%r11, %f18;
	add.s32 	%r12, %r11, -1059760811;
	and.b32  	%r13, %r12, -8388608;
	sub.s32 	%r14, %r11, %r13;
	mov.b32 	%f20, %r14;
	cvt.rn.f32.s32 	%f21, %r13;
	fma.rn.f32 	%f22, %f21, 0f34000000, %f19;
	add.f32 	%f23, %f20, 0fBF800000;
	fma.rn.f32 	%f24, %f23, 0fBE055027, 0f3E1039F6;
	fma.rn.f32 	%f25, %f24, %f23, 0fBDF8CDCC;
	fma.rn.f32 	%f26, %f25, %f23, 0f3E0F2955;
	fma.rn.f32 	%f27, %f26, %f23, 0fBE2AD8B9;
	fma.rn.f32 	%f28, %f27, %f23, 0f3E4CED0B;
	fma.rn.f32 	%f29, %f28, %f23, 0fBE7FFF22;
	fma.rn.f32 	%f30, %f29, %f23, 0f3EAAAA78;
	fma.rn.f32 	%f31, %f30, %f23, 0fBF000000;
	mul.f32 	%f32, %f23, %f31;
	fma.rn.f32 	%f33, %f32, %f23, %f23;
	fma.rn.f32 	%f34, %f22, 0f3F317218, %f33;
	setp.gt.u32 	%p3, %r11, 2139095039;
	fma.rn.f32 	%f35, %f18, 0f7F800000, 0f7F800000;
	selp.f32 	%f36, %f35, %f34, %p3;
	setp.eq.f32 	%p4, %f18, 0f00000000;
	neg.f32 	%f37, %f36;
	selp.f32 	%f42, 0f7F800000, %f37, %p4;
$L__BB10_2:
	shl.b32 	%r15, %r1, 2;
	mov.u32 	%r16, __smem;
	add.s32 	%r17, %r16, %r15;
	st.shared.f32 	[%r17], %f42;
	barrier.sync 	0;
	setp.lt.u32 	%p5, %r3, 2;
	@%p5 bra 	$L__BB10_7;
	mov.b32 	%r25, 1;
$L__BB10_4:
	shl.b32 	%r6, %r25, 1;
	mul.lo.s32 	%r7, %r6, %r1;
	setp.ge.u32 	%p6, %r7, %r3;
	@%p6 bra 	$L__BB10_6;
	add.s32 	%r19, %r7, %r25;
	shl.b32 	%r20, %r19, 2;
	add.s32 	%r22, %r16, %r20;
	ld.shared.f32 	%f38, [%r22];
	shl.b32 	%r23, %r7, 2;
	add.s32 	%r24, %r16, %r23;
	ld.shared.f32 	%f39, [%r24];
	add.f32 	%f40, %f38, %f39;
	st.shared.f32 	[%r24], %f40;
$L__BB10_6:
	barrier.sync 	0;
	setp.lt.u32 	%p7, %r6, %r3;
	mov.u32 	%r25, %r6;
	@%p7 bra 	$L__BB10_4;
$L__BB10_7:
	setp.ne.s32 	%p8, %r1, 0;
	@%p8 bra 	$L__BB10_9;
	ld.shared.f32 	%f41, [__smem];
	cvta.to.global.u64 	%rd6, %rd2;
	mul.wide.u32 	%rd7, %r2, 4;
	add.s64 	%rd8, %rd6, %rd7;
	st.global.f32 	[%rd8], %f41;
$L__BB10_9:
	ret;

}
	// .globl	_Z11reduceRegr2IfEvPT_S1_j
.visible .entry _Z11reduceRegr2IfEvPT_S1_j(
	.param .u64 .ptr .align 1 _Z11reduceRegr2IfEvPT_S1_j_param_0,
	.param .u64 .ptr .align 1 _Z11reduceRegr2IfEvPT_S1_j_param_1,
	.param .u32 _Z11reduceRegr2IfEvPT_S1_j_param_2
)
{
	.reg .pred 	%p<9>;
	.reg .b32 	%r<20>;
	.reg .b32 	%f<43>;
	.reg .b64 	%rd<9>;

	ld.param.u64 	%rd1, [_Z11reduceRegr2IfEvPT_S1_j_param_0];
	ld.param.u64 	%rd2, [_Z11reduceRegr2IfEvPT_S1_j_param_1];
	ld.param.u32 	%r8, [_Z11reduceRegr2IfEvPT_S1_j_param_2];
	mov.u32 	%r1, %tid.x;
	mov.u32 	%r2, %ctaid.x;
	mov.u32 	%r19, %ntid.x;
	mad.lo.s32 	%r4, %r2, %r19, %r1;
	setp.ge.u32 	%p1, %r4, %r8;
	mov.f32 	%f42, 0f00000000;
	@%p1 bra 	$L__BB11_2;
	cvta.to.global.u64 	%rd3, %rd1;
	mul.wide.u32 	%rd4, %r4, 4;
	add.s64 	%rd5, %rd3, %rd4;
	ld.global.f32 	%f4, [%rd5];
	fma.rn.f32 	%f5, %f4, 0f3BBB989D, 0f3F000000;
	cvt.sat.f32.f32 	%f6, %f5;
	mov.f32 	%f7, 0f4B400001;
	mov.f32 	%f8, 0f437C0000;
	fma.rm.f32 	%f9, %f6, %f8, %f7;
	add.f32 	%f10, %f9, 0fCB40007F;
	neg.f32 	%f11, %f10;
	fma.rn.f32 	%f12, %f4, 0f3FB8AA3B, %f11;
	fma.rn.f32 	%f13, %f4, 0f32A57060, %f12;
	mov.b32 	%r9, %f9;
	shl.b32 	%r10, %r9, 23;
	mov.b32 	%f14, %r10;
	ex2.approx.ftz.f32 	%f15, %f13;
	fma.rn.f32 	%f16, %f15, %f14, 0f3F800000;
	setp.lt.f32 	%p2, %f16, 0f00800000;
	mul.f32 	%f17, %f16, 0f4B000000;
	selp.f32 	%f18, %f17, %f16, %p2;
	selp.f32 	%f19, 0fC1B80000, 0f00000000, %p2;
	mov.b32 	%r11, %f18;
	add.s32 	%r12, %r11, -1059760811;
	and.b32  	%r13, %r12, -8388608;
	sub.s32 	%r14, %r11, %r13;
	mov.b32 	%f20, %r14;
	cvt.rn.f32.s32 	%f21, %r13;
	fma.rn.f32 	%f22, %f21, 0f34000000, %f19;
	add.f32 	%f23, %f20, 0fBF800000;
	fma.rn.f32 	%f24, %f23, 0fBE055027, 0f3E1039F6;
	fma.rn.f32 	%f25, %f24, %f23, 0fBDF8CDCC;
	fma.rn.f32 	%f26, %f25, %f23, 0f3E0F2955;
	fma.rn.f32 	%f27, %f26, %f23, 0fBE2AD8B9;
	fma.rn.f32 	%f28, %f27, %f23, 0f3E4CED0B;
	fma.rn.f32 	%f29, %f28, %f23, 0fBE7FFF22;
	fma.rn.f32 	%f30, %f29, %f23, 0f3EAAAA78;
	fma.rn.f32 	%f31, %f30, %f23, 0fBF000000;
	mul.f32 	%f32, %f23, %f31;
	fma.rn.f32 	%f33, %f32, %f23, %f23;
	fma.rn.f32 	%f34, %f22, 0f3F317218, %f33;
	setp.gt.u32 	%p3, %r11, 2139095039;
	fma.rn.f32 	%f35, %f18, 0f7F800000, 0f7F800000;
	selp.f32 	%f36, %f35, %f34, %p3;
	setp.eq.f32 	%p4, %f18, 0f00000000;
	neg.f32 	%f37, %f36;
	selp.f32 	%f42, 0f7F800000, %f37, %p4;
$L__BB11_2:
	shl.b32 	%r15, %r1, 2;
	mov.u32 	%r16, __smem;
	add.s32 	%r5, %r16, %r15;
	st.shared.f32 	[%r5], %f42;
	barrier.sync 	0;
	setp.lt.u32 	%p5, %r19, 2;
	@%p5 bra 	$L__BB11_6;
$L__BB11_3:
	shr.u32 	%r7, %r19, 1;
	setp.ge.u32 	%p6, %r1, %r7;
	@%p6 bra 	$L__BB11_5;
	shl.b32 	%r17, %r7, 2;
	add.s32 	%r18, %r5, %r17;
	ld.shared.f32 	%f38, [%r18];
	ld.shared.f32 	%f39, [%r5];
	add.f32 	%f40, %f38, %f39;
	st.shared.f32 	[%r5], %f40;
$L__BB11_5:
	barrier.sync 	0;
	setp.gt.u32 	%p7, %r19, 3;
	mov.u32 	%r19, %r7;
	@%p7 bra 	$L__BB11_3;
$L__BB11_6:
	setp.ne.s32 	%p8, %r1, 0;
	@%p8 bra 	$L__BB11_8;
	ld.shared.f32 	%f41, [__smem];
	cvta.to.global.u64 	%rd6, %rd2;
	mul.wide.u32 	%rd7, %r2, 4;
	add.s64 	%rd8, %rd6, %rd7;
	st.global.f32 	[%rd8], %f41;
$L__BB11_8:
	ret;

}
	// .globl	_Z7reduce0IfEvPT_S1_j
.visible .entry _Z7reduce0IfEvPT_S1_j(
	.param .u64 .ptr .align 1 _Z7reduce0IfEvPT_S1_j_param_0,
	.param .u64 .ptr .align 1 _Z7reduce0IfEvPT_S1_j_param_1,
	.param .u32 _Z7reduce0IfEvPT_S1_j_param_2
)
{
	.reg .pred 	%p<6>;
	.reg .b32 	%r<17>;
	.reg .b32 	%f<9>;
	.reg .b64 	%rd<9>;

	ld.param.u64 	%rd1, [_Z7reduce0IfEvPT_S1_j_param_0];
	ld.param.u64 	%rd2, [_Z7reduce0IfEvPT_S1_j_param_1];
	ld.param.u32 	%r8, [_Z7reduce0IfEvPT_S1_j_param_2];
	mov.u32 	%r1, %tid.x;
	mov.u32 	%r2, %ctaid.x;
	mov.u32 	%r3, %ntid.x;
	mad.lo.s32 	%r4, %r2, %r3, %r1;
	setp.ge.u32 	%p1, %r4, %r8;
	mov.f32 	%f8, 0f00000000;
	@%p1 bra 	$L__BB12_2;
	cvta.to.global.u64 	%rd3, %rd1;
	mul.wide.u32 	%rd4, %r4, 4;
	add.s64 	%rd5, %rd3, %rd4;
	ld.global.f32 	%f8, [%rd5];
$L__BB12_2:
	shl.b32 	%r9, %r1, 2;
	mov.u32 	%r10, __smem;
	add.s32 	%r5, %r10, %r9;
	st.shared.f32 	[%r5], %f8;
	barrier.sync 	0;
	setp.lt.u32 	%p2, %r3, 2;
	@%p2 bra 	$L__BB12_7;
	mov.b32 	%r16, 1;
$L__BB12_4:
	shl.b32 	%r7, %r16, 1;
	add.s32 	%r12, %r7, -1;
	and.b32  	%r13, %r12, %r1;
	setp.ne.s32 	%p3, %r13, 0;
	@%p3 bra 	$L__BB12_6;
	shl.b32 	%r14, %r16, 2;
	add.s32 	%r15, %r5, %r14;
	ld.shared.f32 	%f4, [%r15];
	ld.shared.f32 	%f5, [%r5];
	add.f32 	%f6, %f4, %f5;
	st.shared.f32 	[%r5], %f6;
$L__BB12_6:
	barrier.sync 	0;
	setp.lt.u32 	%p4, %r7, %r3;
	mov.u32 	%r16, %r7;
	@%p4 bra 	$L__BB12_4;
$L__BB12_7:
	setp.ne.s32 	%p5, %r1, 0;
	@%p5 bra 	$L__BB12_9;
	ld.shared.f32 	%f7, [__smem];
	cvta.to.global.u64 	%rd6, %rd2;
	mul.wide.u32 	%rd7, %r2, 4;
	add.s64 	%rd8, %rd6, %rd7;
	st.global.f32 	[%rd8], %f7;
$L__BB12_9:
	ret;

}
	// .globl	_Z7reduce1IfEvPT_S1_j
.visible .entry _Z7reduce1IfEvPT_S1_j(
	.param .u64 .ptr .align 1 _Z7reduce1IfEvPT_S1_j_param_0,
	.param .u64 .ptr .align 1 _Z7reduce1IfEvPT_S1_j_param_1,
	.param .u32 _Z7reduce1IfEvPT_S1_j_param_2
)
{
	.reg .pred 	%p<6>;
	.reg .b32 	%r<20>;
	.reg .b32 	%f<9>;
	.reg .b64 	%rd<9>;

	ld.param.u64 	%rd1, [_Z7reduce1IfEvPT_S1_j_param_0];
	ld.param.u64 	%rd2, [_Z7reduce1IfEvPT_S1_j_param_1];
	ld.param.u32 	%r8, [_Z7reduce1IfEvPT_S1_j_param_2];
	mov.u32 	%r1, %tid.x;
	mov.u32 	%r2, %ctaid.x;
	mov.u32 	%r3, %ntid.x;
	mad.lo.s32 	%r4, %r2, %r3, %r1;
	setp.ge.u32 	%p1, %r4, %r8;
	mov.f32 	%f8, 0f00000000;
	@%p1 bra 	$L__BB13_2;
	cvta.to.global.u64 	%rd3, %rd1;
	mul.wide.u32 	%rd4, %r4, 4;
	add.s64 	%rd5, %rd3, %rd4;
	ld.global.f32 	%f8, [%rd5];
$L__BB13_2:
	shl.b32 	%r9, %r1, 2;
	mov.u32 	%r10, __smem;
	add.s32 	%r11, %r10, %r9;
	st.shared.f32 	[%r11], %f8;
	barrier.sync 	0;
	setp.lt.u32 	%p2, %r3, 2;
	@%p2 bra 	$L__BB13_7;
	mov.b32 	%r19, 1;
$L__BB13_4:
	shl.b32 	%r6, %r19, 1;
	mul.lo.s32 	%r7, %r6, %r1;
	setp.ge.u32 	%p3, %r7, %r3;
	@%p3 bra 	$L__BB13_6;
	add.s32 	%r13, %r7, %r19;
	shl.b32 	%r14, %r13, 2;
	add.s32 	%r16, %r10, %r14;
	ld.shared.f32 	%f4, [%r16];
	shl.b32 	%r17, %r7, 2;
	add.s32 	%r18, %r10, %r17;
	ld.shared.f32 	%f5, [%r18];
	add.f32 	%f6, %f4, %f5;
	st.shared.f32 	[%r18], %f6;
$L__BB13_6:
	barrier.sync 	0;
	setp.lt.u32 	%p4, %r6, %r3;
	mov.u32 	%r19, %r6;
	@%p4 bra 	$L__BB13_4;
$L__BB13_7:
	setp.ne.s32 	%p5, %r1, 0;
	@%p5 bra 	$L__BB13_9;
	ld.shared.f32 	%f7, [__smem];
	cvta.to.global.u64 	%rd6, %rd2;
	mul.wide.u32 	%rd7, %r2, 4;
	add.s64 	%rd8, %rd6, %rd7;
	st.global.f32 	[%rd8], %f7;
$L__BB13_9:
	ret;

}
	// .globl	_Z7reduce2IfEvPT_S1_j
.visible .entry _Z7reduce2IfEvPT_S1_j(
	.param .u64 .ptr .align 1 _Z7reduce2IfEvPT_S1_j_param_0,
	.param .u64 .ptr .align 1 _Z7reduce2IfEvPT_S1_j_param_1,
	.param .u32 _Z7reduce2IfEvPT_S1_j_param_2
)
{
	.reg .pred 	%p<6>;
	.reg .b32 	%r<14>;
	.reg .b32 	%f<9>;
	.reg .b64 	%rd<9>;

	ld.param.u64 	%rd1, [_Z7reduce2IfEvPT_S1_j_param_0];
	ld.param.u64 	%rd2, [_Z7reduce2IfEvPT_S1_j_param_1];
	ld.param.u32 	%r8, [_Z7reduce2IfEvPT_S1_j_param_2];
	mov.u32 	%r1, %tid.x;
	mov.u32 	%r2, %ctaid.x;
	mov.u32 	%r13, %ntid.x;
	mad.lo.s32 	%r4, %r2, %r13, %r1;
	setp.ge.u32 	%p1, %r4, %r8;
	mov.f32 	%f8, 0f00000000;
	@%p1 bra 	$L__BB14_2;
	cvta.to.global.u64 	%rd3, %rd1;
	mul.wide.u32 	%rd4, %r4, 4;
	add.s64 	%rd5, %rd3, %rd4;
	ld.global.f32 	%f8, [%rd5];
$L__BB14_2:
	shl.b32 	%r9, %r1, 2;
	mov.u32 	%r10, __smem;
	add.s32 	%r5, %r10, %r9;
	st.shared.f32 	[%r5], %f8;
	barrier.sync 	0;
	setp.lt.u32 	%p2, %r13, 2;
	@%p2 bra 	$L__BB14_6;
$L__BB14_3:
	shr.u32 	%r7, %r13, 1;
	setp.ge.u32 	%p3, %r1, %r7;
	@%p3 bra 	$L__BB14_5;
	shl.b32 	%r11, %r7, 2;
	add.s32 	%r12, %r5, %r11;
	ld.shared.f32 	%f4, [%r12];
	ld.shared.f32 	%f5, [%r5];
	add.f32 	%f6, %f4, %f5;
	st.shared.f32 	[%r5], %f6;
$L__BB14_5:
	barrier.sync 	0;
	setp.gt.u32 	%p4, %r13, 3;
	mov.u32 	%r13, %r7;
	@%p4 bra 	$L__BB14_3;
$L__BB14_6:
	setp.ne.s32 	%p5, %r1, 0;
	@%p5 bra 	$L__BB14_8;
	ld.shared.f32 	%f7, [__smem];
	cvta.to.global.u64 	%rd6, %rd2;
	mul.wide.u32 	%rd7, %r2, 4;
	add.s64 	%rd8, %rd6, %rd7;
	st.global.f32 	[%rd8], %f7;
$L__BB14_8:
	ret;

}
	// .globl	_Z10reduceLog0IfEvPT_S1_j
.visible .entry _Z10reduceLog0IfEvPT_S1_j(
	.param .u64 .ptr .align 1 _Z10reduceLog0IfEvPT_S1_j_param_0,
	.param .u64 .ptr .align 1 _Z10reduceLog0IfEvPT_S1_j_param_1,
	.param .u32 _Z10reduceLog0IfEvPT_S1_j_param_2
)
{
	.reg .pred 	%p<9>;
	.reg .b32 	%r<21>;
	.reg .b32 	%f<30>;
	.reg .b64 	%rd<9>;

	ld.param.u64 	%rd1, [_Z10reduceLog0IfEvPT_S1_j_param_0];
	ld.param.u64 	%rd2, [_Z10reduceLog0IfEvPT_S1_j_param_1];
	ld.param.u32 	%r8, [_Z10reduceLog0IfEvPT_S1_j_param_2];
	mov.u32 	%r1, %tid.x;
	mov.u32 	%r2, %ctaid.x;
	mov.u32 	%r3, %ntid.x;
	mad.lo.s32 	%r4, %r2, %r3, %r1;
	setp.ge.u32 	%p1, %r4, %r8;
	mov.f32 	%f29, 0f00000000;
	@%p1 bra 	$L__BB15_2;
	cvta.to.global.u64 	%rd3, %rd1;
	mul.wide.u32 	%rd4, %r4, 4;
	add.s64 	%rd5, %rd3, %rd4;
	ld.global.f32 	%f4, [%rd5];
	setp.lt.f32 	%p2, %f4, 0f00800000;
	mul.f32 	%f5, %f4, 0f4B000000;
	selp.f32 	%f6, %f5, %f4, %p2;
	selp.f32 	%f7, 0fC1B80000, 0f00000000, %p2;
	mov.b32 	%r9, %f6;
	add.s32 	%r10, %r9, -1059760811;
	and.b32  	%r11, %r10, -8388608;
	sub.s32 	%r12, %r9, %r11;
	mov.b32 	%f8, %r12;
	cvt.rn.f32.s32 	%f9, %r11;
	fma.rn.f32 	%f10, %f9, 0f34000000, %f7;
	add.f32 	%f11, %f8, 0fBF800000;
	fma.rn.f32 	%f12, %f11, 0fBE055027, 0f3E1039F6;
	fma.rn.f32 	%f13, %f12, %f11, 0fBDF8CDCC;
	fma.rn.f32 	%f14, %f13, %f11, 0f3E0F2955;
	fma.rn.f32 	%f15, %f14, %f11, 0fBE2AD8B9;
	fma.rn.f32 	%f16, %f15, %f11, 0f3E4CED0B;
	fma.rn.f32 	%f17, %f16, %f11, 0fBE7FFF22;
	fma.rn.f32 	%f18, %f17, %f11, 0f3EAAAA78;
	fma.rn.f32 	%f19, %f18, %f11, 0fBF000000;
	mul.f32 	%f20, %f11, %f19;
	fma.rn.f32 	%f21, %f20, %f11, %f11;
	fma.rn.f32 	%f22, %f10, 0f3F317218, %f21;
	setp.gt.u32 	%p3, %r9, 2139095039;
	fma.rn.f32 	%f23, %f6, 0f7F800000, 0f7F800000;
	selp.f32 	%f24, %f23, %f22, %p3;
	setp.eq.f32 	%p4, %f6, 0f00000000;
	selp.f32 	%f29, 0fFF800000, %f24, %p4;
$L__BB15_2:
	shl.b32 	%r13, %r1, 2;
	mov.u32 	%r14, __smem;
	add.s32 	%r5, %r14, %r13;
	st.shared.f32 	[%r5], %f29;
	barrier.sync 	0;
	setp.lt.u32 	%p5, %r3, 2;
	@%p5 bra 	$L__BB15_7;
	mov.b32 	%r20, 1;
$L__BB15_4:
	shl.b32 	%r7, %r20, 1;
	add.s32 	%r16, %r7, -1;
	and.b32  	%r17, %r16, %r1;
	setp.ne.s32 	%p6, %r17, 0;
	@%p6 bra 	$L__BB15_6;
	shl.b32 	%r18, %r20, 2;
	add.s32 	%r19, %r5, %r18;
	ld.shared.f32 	%f25, [%r19];
	ld.shared.f32 	%f26, [%r5];
	add.f32 	%f27, %f25, %f26;
	st.shared.f32 	[%r5], %f27;
$L__BB15_6:
	barrier.sync 	0;
	setp.lt.u32 	%p7, %r7, %r3;
	mov.u32 	%r20, %r7;
	@%p7 bra 	$L__BB15_4;
$L__BB15_7:
	setp.ne.s32 	%p8, %r1, 0;
	@%p8 bra 	$L__BB15_9;
	ld.shared.f32 	%f28, [__smem];
	cvta.to.global.u64 	%rd6, %rd2;
	mul.wide.u32 	%rd7, %r2, 4;
	add.s64 	%rd8, %rd6, %rd7;
	st.global.f32 	[%rd8], %f28;
$L__BB15_9:
	ret;

}
	// .globl	_Z10reduceLog1IfEvPT_S1_j
.visible .entry _Z10reduceLog1IfEvPT_S1_j(
	.param .u64 .ptr .align 1 _Z10reduceLog1IfEvPT_S1_j_param_0,
	.param .u64 .ptr .align 1 _Z10reduceLog1IfEvPT_S1_j_param_1,
	.param .u32 _Z10reduceLog1IfEvPT_S1_j_param_2
)
{
	.reg .pred 	%p<9>;
	.reg .b32 	%r<24>;
	.reg .b32 	%f<30>;
	.reg .b64 	%rd<9>;

	ld.param.u64 	%rd1, [_Z10reduceLog1IfEvPT_S1_j_param_0];
	ld.param.u64 	%rd2, [_Z10reduceLog1IfEvPT_S1_j_param_1];
	ld.param.u32 	%r8, [_Z10reduceLog1IfEvPT_S1_j_param_2];
	mov.u32 	%r1, %tid.x;
	mov.u32 	%r2, %ctaid.x;
	mov.u32 	%r3, %ntid.x;
	mad.lo.s32 	%r4, %r2, %r3, %r1;
	setp.ge.u32 	%p1, %r4, %r8;
	mov.f32 	%f29, 0f00000000;
	@%p1 bra 	$L__BB16_2;
	cvta.to.global.u64 	%rd3, %rd1;
	mul.wide.u32 	%rd4, %r4, 4;
	add.s64 	%rd5, %rd3, %rd4;
	ld.global.f32 	%f4, [%rd5];
	setp.lt.f32 	%p2, %f4, 0f00800000;
	mul.f32 	%f5, %f4, 0f4B000000;
	selp.f32 	%f6, %f5, %f4, %p2;
	selp.f32 	%f7, 0fC1B80000, 0f00000000, %p2;
	mov.b32 	%r9, %f6;
	add.s32 	%r10, %r9, -1059760811;
	and.b32  	%r11, %r10, -8388608;
	sub.s32 	%r12, %r9, %r11;
	mov.b32 	%f8, %r12;
	cvt.rn.f32.s32 	%f9, %r11;
	fma.rn.f32 	%f10, %f9, 0f34000000, %f7;
	add.f32 	%f11, %f8, 0fBF800000;
	fma.rn.f32 	%f12, %f11, 0fBE055027, 0f3E1039F6;
	fma.rn.f32 	%f13, %f12, %f11, 0fBDF8CDCC;
	fma.rn.f32 	%f14, %f13, %f11, 0f3E0F2955;
	fma.rn.f32 	%f15, %f14, %f11, 0fBE2AD8B9;
	fma.rn.f32 	%f16, %f15, %f11, 0f3E4CED0B;
	fma.rn.f32 	%f17, %f16, %f11, 0fBE7FFF22;
	fma.rn.f32 	%f18, %f17, %f11, 0f3EAAAA78;
	fma.rn.f32 	%f19, %f18, %f11, 0fBF000000;
	mul.f32 	%f20, %f11, %f19;
	fma.rn.f32 	%f21, %f20, %f11, %f11;
	fma.rn.f32 	%f22, %f10, 0f3F317218, %f21;
	setp.gt.u32 	%p3, %r9, 2139095039;
	fma.rn.f32 	%f23, %f6, 0f7F800000, 0f7F800000;
	selp.f32 	%f24, %f23, %f22, %p3;
	setp.eq.f32 	%p4, %f6, 0f00000000;
	selp.f32 	%f29, 0fFF800000, %f24, %p4;
$L__BB16_2:
	shl.b32 	%r13, %r1, 2;
	mov.u32 	%r14, __smem;
	add.s32 	%r15, %r14, %r13;
	st.shared.f32 	[%r15], %f29;
	barrier.sync 	0;
	setp.lt.u32 	%p5, %r3, 2;
	@%p5 bra 	$L__BB16_7;
	mov.b32 	%r23, 1;
$L__BB16_4:
	shl.b32 	%r6, %r23, 1;
	mul.lo.s32 	%r7, %r6, %r1;
	setp.ge.u32 	%p6, %r7, %r3;
	@%p6 bra 	$L__BB16_6;
	add.s32 	%r17, %r7, %r23;
	shl.b32 	%r18, %r17, 2;
	add.s32 	%r20, %r14, %r18;
	ld.shared.f32 	%f25, [%r20];
	shl.b32 	%r21, %r7, 2;
	add.s32 	%r22, %r14, %r21;
	ld.shared.f32 	%f26, [%r22];
	add.f32 	%f27, %f25, %f26;
	st.shared.f32 	[%r22], %f27;
$L__BB16_6:
	barrier.sync 	0;
	setp.lt.u32 	%p7, %r6, %r3;
	mov.u32 	%r23, %r6;
	@%p7 bra 	$L__BB16_4;
$L__BB16_7:
	setp.ne.s32 	%p8, %r1, 0;
	@%p8 bra 	$L__BB16_9;
	ld.shared.f32 	%f28, [__smem];
	cvta.to.global.u64 	%rd6, %rd2;
	mul.wide.u32 	%rd7, %r2, 4;
	add.s64 	%rd8, %rd6, %rd7;
	st.global.f32 	[%rd8], %f28;
$L__BB16_9:
	ret;

}
	// .globl	_Z10reduceLog2IfEvPT_S1_j
.visible .entry _Z10reduceLog2IfEvPT_S1_j(
	.param .u64 .ptr .align 1 _Z10reduceLog2IfEvPT_S1_j_param_0,
	.param .u64 .ptr .align 1 _Z10reduceLog2IfEvPT_S1_j_param_1,
	.param .u32 _Z10reduceLog2IfEvPT_S1_j_param_2
)
{
	.reg .pred 	%p<9>;
	.reg .b32 	%r<18>;
	.reg .b32 	%f<30>;
	.reg .b64 	%rd<9>;

	ld.param.u64 	%rd1, [_Z10reduceLog2IfEvPT_S1_j_param_0];
	ld.param.u64 	%rd2, [_Z10reduceLog2IfEvPT_S1_j_param_1];
	ld.param.u32 	%r8, [_Z10reduceLog2IfEvPT_S1_j_param_2];
	mov.u32 	%r1, %tid.x;
	mov.u32 	%r2, %ctaid.x;
	mov.u32 	%r17, %ntid.x;
	mad.lo.s32 	%r4, %r2, %r17, %r1;
	setp.ge.u32 	%p1, %r4, %r8;
	mov.f32 	%f29, 0f00000000;
	@%p1 bra 	$L__BB17_2;
	cvta.to.global.u64 	%rd3, %rd1;
	mul.wide.u32 	%rd4, %r4, 4;
	add.s64 	%rd5, %rd3, %rd4;
	ld.global.f32 	%f4, [%rd5];
	setp.lt.f32 	%p2, %f4, 0f00800000;
	mul.f32 	%f5, %f4, 0f4B000000;
	selp.f32 	%f6, %f5, %f4, %p2;
	selp.f32 	%f7, 0fC1B80000, 0f00000000, %p2;
	mov.b32 	%r9, %f6;
	add.s32 	%r10, %r9, -1059760811;
	and.b32  	%r11, %r10, -8388608;
	sub.s32 	%r12, %r9, %r11;
	mov.b32 	%f8, %r12;
	cvt.rn.f32.s32 	%f9, %r11;
	fma.rn.f32 	%f10, %f9, 0f34000000, %f7;
	add.f32 	%f11, %f8, 0fBF800000;
	fma.rn.f32 	%f12, %f11, 0fBE055027, 0f3E1039F6;
	fma.rn.f32 	%f13, %f12, %f11, 0fBDF8CDCC;
	fma.rn.f32 	%f14, %f13, %f11, 0f3E0F2955;
	fma.rn.f32 	%f15, %f14, %f11, 0fBE2AD8B9;
	fma.rn.f32 	%f16, %f15, %f11, 0f3E4CED0B;
	fma.rn.f32 	%f17, %f16, %f11, 0fBE7FFF22;
	fma.rn.f32 	%f18, %f17, %f11, 0f3EAAAA78;
	fma.rn.f32 	%f19, %f18, %f11, 0fBF000000;
	mul.f32 	%f20, %f11, %f19;
	fma.rn.f32 	%f21, %f20, %f11, %f11;
	fma.rn.f32 	%f22, %f10, 0f3F317218, %f21;
	setp.gt.u32 	%p3, %r9, 2139095039;
	fma.rn.f32 	%f23, %f6, 0f7F800000, 0f7F800000;
	selp.f32 	%f24, %f23, %f22, %p3;
	setp.eq.f32 	%p4, %f6, 0f00000000;
	selp.f32 	%f29, 0fFF800000, %f24, %p4;
$L__BB17_2:
	shl.b32 	%r13, %r1, 2;
	mov.u32 	%r14, __smem;
	add.s32 	%r5, %r14, %r13;
	st.shared.f32 	[%r5], %f29;
	barrier.sync 	0;
	setp.lt.u32 	%p5, %r17, 2;
	@%p5 bra 	$L__BB17_6;
$L__BB17_3:
	shr.u32 	%r7, %r17, 1;
	setp.ge.u32 	%p6, %r1, %r7;
	@%p6 bra 	$L__BB17_5;
	shl.b32 	%r15, %r7, 2;
	add.s32 	%r16, %r5, %r15;
	ld.shared.f32 	%f25, [%r16];
	ld.shared.f32 	%f26, [%r5];
	add.f32 	%f27, %f25, %f26;
	st.shared.f32 	[%r5], %f27;
$L__BB17_5:
	barrier.sync 	0;
	setp.gt.u32 	%p7, %r17, 3;
	mov.u32 	%r17, %r7;
	@%p7 bra 	$L__BB17_3;
$L__BB17_6:
	setp.ne.s32 	%p8, %r1, 0;
	@%p8 bra 	$L__BB17_8;
	ld.shared.f32 	%f28, [__smem];
	cvta.to.global.u64 	%rd6, %rd2;
	mul.wide.u32 	%rd7, %r2, 4;
	add.s64 	%rd8, %rd6, %rd7;
	st.global.f32 	[%rd8], %f28;
$L__BB17_8:
	ret;

}


// ===== COMPILED SASS (sm_100) =====

	.target	sm_100

	.elftype	@"ET_EXEC"


//--------------------- .note.nv.tkinfo           --------------------------
	.section	.note.nv.tkinfo,"",@"SHT_NOTE"
	.sectionflags	@"SHF_NOTE_NV_TKINFO"
	.tkinfo
        /*0018*/ 	.word	0x00000002
        /*0030*/ 	.string	""
        /*0030*/ 	.string	"ptxas"
        /*0030*/ 	.string	"Cuda compilation tools, release 13.0, V13.0.88"
        /*0030*/ 	.string	"Build cuda_13.0.r13.0/compiler.36424714_0"
        /*0030*/ 	.string	"-arch sm_100 -m 64 "



//--------------------- .note.nv.cuinfo           --------------------------
	.section	.note.nv.cuinfo,"",@"SHT_NOTE"
	.sectionflags	@"SHF_NOTE_NV_CUINFO"
        /*0018*/ 	.short	0x0002
        /*001a*/ 	.short	0x0064
        /*001c*/ 	.short	0x0082
	.zero		2


//--------------------- .nv.info                  --------------------------
	.section	.nv.info,"",@"SHT_CUDA_INFO"
	.align	4


	//----- nvinfo : EIATTR_REGCOUNT
	.align		4
        /*0000*/ 	.byte	0x04, 0x2f
        /*0002*/ 	.short	(.L_1 - .L_0)
	.align		4
.L_0:
        /*0004*/ 	.word	index@(_Z11reduceRegr0IdEvPT_S1_j)
        /*0008*/ 	.word	0x00000018


	//----- nvinfo : EIATTR_FRAME_SIZE
	.align		4
.L_1:
        /*000c*/ 	.byte	0x04, 0x11
        /*000e*/ 	.short	(.L_3 - .L_2)
	.align		4
.L_2:
        /*0010*/ 	.word	index@(_Z11reduceRegr0IdEvPT_S1_j)
        /*0014*/ 	.word	0x00000000


	//----- nvinfo : EIATTR_REGCOUNT
	.align		4
.L_3:
        /*0018*/ 	.byte	0x04, 0x2f
        /*001a*/ 	.short	(.L_5 - .L_4)
	.align		4
.L_4:
        /*001c*/ 	.word	index@(_Z11reduceRegr1IdEvPT_S1_j)
        /*0020*/ 	.word	0x00000018


	//----- nvinfo : EIATTR_FRAME_SIZE
	.align		4
.L_5:
        /*0024*/ 	.byte	0x04, 0x11
        /*0026*/ 	.short	(.L_7 - .L_6)
	.align		4
.L_6:
        /*0028*/ 	.word	index@(_Z11reduceRegr1IdEvPT_S1_j)
        /*002c*/ 	.word	0x00000000


	//----- nvinfo : EIATTR_REGCOUNT
	.align		4
.L_7:
        /*0030*/ 	.byte	0x04, 0x2f
        /*0032*/ 	.short	(.L_9 - .L_8)
	.align		4
.L_8:
        /*0034*/ 	.word	index@(_Z11reduceRegr2IdEvPT_S1_j)
        /*0038*/ 	.word	0x00000018


	//----- nvinfo : EIATTR_FRAME_SIZE
	.align		4
.L_9:
        /*003c*/ 	.byte	0x04, 0x11
        /*003e*/ 	.short	(.L_11 - .L_10)
	.align		4
.L_10:
        /*0040*/ 	.word	index@(_Z11reduceRegr2IdEvPT_S1_j)
        /*0044*/ 	.word	0x00000000


	//----- nvinfo : EIATTR_REGCOUNT
	.align		4
.L_11:
        /*0048*/ 	.byte	0x04, 0x2f
        /*004a*/ 	.short	(.L_13 - .L_12)
	.align		4
.L_12:
        /*004c*/ 	.word	index@(_Z7reduce0IdEvPT_S1_j)
        /*0050*/ 	.word	0x0000000d


	//----- nvinfo : EIATTR_FRAME_SIZE
	.align		4
.L_13:
        /*0054*/ 	.byte	0x04, 0x11
        /*0056*/ 	.short	(.L_15 - .L_14)
	.align		4
.L_14:
        /*0058*/ 	.word	index@(_Z7reduce0IdEvPT_S1_j)
        /*005c*/ 	.word	0x00000000


	//----- nvinfo : EIATTR_REGCOUNT
	.align		4
.L_15:
        /*0060*/ 	.byte	0x04, 0x2f
        /*0062*/ 	.short	(.L_17 - .L_16)
	.align		4
.L_16:
        /*0064*/ 	.word	index@(_Z7reduce1IdEvPT_S1_j)
        /*0068*/ 	.word	0x0000000c


	//----- nvinfo : EIATTR_FRAME_SIZE
	.align		4
.L_17:
        /*006c*/ 	.byte	0x04, 0x11
        /*006e*/ 	.short	(.L_19 - .L_18)
	.align		4
.L_18:
        /*0070*/ 	.word	index@(_Z7reduce1IdEvPT_S1_j)
        /*0074*/ 	.word	0x00000000


	//----- nvinfo : EIATTR_REGCOUNT
	.align		4
.L_19:
        /*0078*/ 	.byte	0x04, 0x2f
        /*007a*/ 	.short	(.L_21 - .L_20)
	.align		4
.L_20:
        /*007c*/ 	.word	index@(_Z7reduce2IdEvPT_S1_j)
        /*0080*/ 	.word	0x0000000d


	//----- nvinfo : EIATTR_FRAME_SIZE
	.align		4
.L_21:
        /*0084*/ 	.byte	0x04, 0x11
        /*0086*/ 	.short	(.L_23 - .L_22)
	.align		4
.L_22:
        /*0088*/ 	.word	index@(_Z7reduce2IdEvPT_S1_j)
        /*008c*/ 	.word	0x00000000


	//----- nvinfo : EIATTR_REGCOUNT
	.align		4
.L_23:
        /*0090*/ 	.byte	0x04, 0x2f
        /*0092*/ 	.short	(.L_25 - .L_24)
	.align		4
.L_24:
        /*0094*/ 	.word	index@(_Z10reduceLog0IdEvPT_S1_j)
        /*0098*/ 	.word	0x00000016


	//----- nvinfo : EIATTR_FRAME_SIZE
	.align		4
.L_25:
        /*009c*/ 	.byte	0x04, 0x11
        /*009e*/ 	.short	(.L_27 - .L_26)
	.align		4
.L_26:
        /*00a0*/ 	.word	index@(_Z10reduceLog0IdEvPT_S1_j)
        /*00a4*/ 	.word	0x00000000


	//----- nvinfo : EIATTR_REGCOUNT
	.align		4
.L_27:
        /*00a8*/ 	.byte	0x04, 0x2f
        /*00aa*/ 	.short	(.L_29 - .L_28)
	.align		4
.L_28:
        /*00ac*/ 	.word	index@(_Z10reduceLog1IdEvPT_S1_j)
        /*00b0*/ 	.word	0x00000016


	//----- nvinfo : EIATTR_FRAME_SIZE
	.align		4
.L_29:
        /*00b4*/ 	.byte	0x04, 0x11
        /*00b6*/ 	.short	(.L_31 - .L_30)
	.align		4
.L_30:
        /*00b8*/ 	.word	index@(_Z10reduceLog1IdEvPT_S1_j)
        /*00bc*/ 	.word	0x00000000


	//----- nvinfo : EIATTR_REGCOUNT
	.align		4
.L_31:
        /*00c0*/ 	.byte	0x04, 0x2f
        /*00c2*/ 	.short	(.L_33 - .L_32)
	.align		4
.L_32:
        /*00c4*/ 	.word	index@(_Z10reduceLog2IdEvPT_S1_j)
        /*00c8*/ 	.word	0x00000016


	//----- nvinfo : EIATTR_FRAME_SIZE
	.align		4
.L_33:
        /*00cc*/ 	.byte	0x04, 0x11
        /*00ce*/ 	.short	(.L_35 - .L_34)
	.align		4
.L_34:
        /*00d0*/ 	.word	index@(_Z10reduceLog2IdEvPT_S1_j)
        /*00d4*/ 	.word	0x00000000


	//----- nvinfo : EIATTR_REGCOUNT
	.align		4
.L_35:
        /*00d8*/ 	.byte	0x04, 0x2f
        /*00da*/ 	.short	(.L_37 - .L_36)
	.align		4
.L_36:
        /*00dc*/ 	.word	index@(_Z11reduceRegr0IfEvPT_S1_j)
        /*00e0*/ 	.word	0x0000000c


	//----- nvinfo : EIATTR_FRAME_SIZE
	.align		4
.L_37:
        /*00e4*/ 	.byte	0x04, 0x11
        /*00e6*/ 	.short	(.L_39 - .L_38)
	.align		4
.L_38:
        /*00e8*/ 	.word	index@(_Z11reduceRegr0IfEvPT_S1_j)
        /*00ec*/ 	.word	0x00000000


	//----- nvinfo : EIATTR_REGCOUNT
	.align		4
.L_39:
        /*00f0*/ 	.byte	0x04, 0x2f
        /*00f2*/ 	.short	(.L_41 - .L_40)
	.align		4
.L_40:
        /*00f4*/ 	.word	index@(_Z11reduceRegr1IfEvPT_S1_j)
        /*00f8*/ 	.word	0x0000000c


	//----- nvinfo : EIATTR_FRAME_SIZE
	.align		4
.L_41:
        /*00fc*/ 	.byte	0x04, 0x11
        /*00fe*/ 	.short	(.L_43 - .L_42)
	.align		4
.L_42:
        /*0100*/ 	.word	index@(_Z11reduceRegr1IfEvPT_S1_j)
        /*0104*/ 	.word	0x00000000


	//----- nvinfo : EIATTR_REGCOUNT
	.align		4
.L_43:
        /*0108*/ 	.byte	0x04, 0x2f
        /*010a*/ 	.short	(.L_45 - .L_44)
	.align		4
.L_44:
        /*010c*/ 	.word	index@(_Z11reduceRegr2IfEvPT_S1_j)
        /*0110*/ 	.word	0x0000000c


	//----- nvinfo : EIATTR_FRAME_SIZE
	.align		4
.L_45:
        /*0114*/ 	.byte	0x04, 0x11
        /*0116*/ 	.short	(.L_47 - .L_46)
	.align		4
.L_46:
        /*0118*/ 	.word	index@(_Z11reduceRegr2IfEvPT_S1_j)
        /*011c*/ 	.word	0x00000000


	//----- nvinfo : EIATTR_REGCOUNT
	.align		4
.L_47:
        /*0120*/ 	.byte	0x04, 0x2f
        /*0122*/ 	.short	(.L_49 - .L_48)
	.align		4
.L_48:
        /*0124*/ 	.word	index@(_Z7reduce0IfEvPT_S1_j)
        /*0128*/ 	.word	0x0000000b


	//----- nvinfo : EIATTR_FRAME_SIZE
	.align		4
.L_49:
        /*012c*/ 	.byte	0x04, 0x11
        /*012e*/ 	.short	(.L_51 - .L_50)
	.align		4
.L_50:
        /*0130*/ 	.word	index@(_Z7reduce0IfEvPT_S1_j)
        /*0134*/ 	.word	0x00000000


	//----- nvinfo : EIATTR_REGCOUNT
	.align		4
.L_51:
        /*0138*/ 	.byte	0x04, 0x2f
        /*013a*/ 	.short	(.L_53 - .L_52)
	.align		4
.L_52:
        /*013c*/ 	.word	index@(_Z7reduce1IfEvPT_S1_j)
        /*0140*/ 	.word	0x0000000a


	//----- nvinfo : EIATTR_FRAME_SIZE
	.align		4
.L_53:
        /*0144*/ 	.byte	0x04, 0x11
        /*0146*/ 	.short	(.L_55 - .L_54)
	.align		4
.L_54:
        /*0148*/ 	.word	index@(_Z7reduce1IfEvPT_S1_j)
        /*014c*/ 	.word	0x00000000


	//----- nvinfo : EIATTR_REGCOUNT
	.align		4
.L_55:
        /*0150*/ 	.byte	0x04, 0x2f
        /*0152*/ 	.short	(.L_57 - .L_56)
	.align		4
.L_56:
        /*0154*/ 	.word	index@(_Z7reduce2IfEvPT_S1_j)
        /*0158*/ 	.word	0x0000000b


	//----- nvinfo : EIATTR_FRAME_SIZE
	.align		4
.L_57:
        /*015c*/ 	.byte	0x04, 0x11
        /*015e*/ 	.short	(.L_59 - .L_58)
	.align		4
.L_58:
        /*0160*/ 	.word	index@(_Z7reduce2IfEvPT_S1_j)
        /*0164*/ 	.word	0x00000000


	//----- nvinfo : EIATTR_REGCOUNT
	.align		4
.L_59:
        /*0168*/ 	.byte	0x04, 0x2f
        /*016a*/ 	.short	(.L_61 - .L_60)
	.align		4
.L_60:
        /*016c*/ 	.word	index@(_Z10reduceLog0IfEvPT_S1_j)
        /*0170*/ 	.word	0x0000000c


	//----- nvinfo : EIATTR_FRAME_SIZE
	.align		4
.L_61:
        /*0174*/ 	.byte	0x04, 0x11
        /*0176*/ 	.short	(.L_63 - .L_62)
	.align		4
.L_62:
        /*0178*/ 	.word	index@(_Z10reduceLog0IfEvPT_S1_j)
        /*017c*/ 	.word	0x00000000


	//----- nvinfo : EIATTR_REGCOUNT
	.align		4
.L_63:
        /*0180*/ 	.byte	0x04, 0x2f
        /*0182*/ 	.short	(.L_65 - .L_64)
	.align		4
.L_64:
        /*0184*/ 	.word	index@(_Z10reduceLog1IfEvPT_S1_j)
        /*0188*/ 	.word	0x0000000c


	//----- nvinfo : EIATTR_FRAME_SIZE
	.align		4
.L_65:
        /*018c*/ 	.byte	0x04, 0x11
        /*018e*/ 	.short	(.L_67 - .L_66)
	.align		4
.L_66:
        /*0190*/ 	.word	index@(_Z10reduceLog1IfEvPT_S1_j)
        /*0194*/ 	.word	0x00000000


	//----- nvinfo : EIATTR_REGCOUNT
	.align		4
.L_67:
        /*0198*/ 	.byte	0x04, 0x2f
        /*019a*/ 	.short	(.L_69 - .L_68)
	.align		4
.L_68:
        /*019c*/ 	.word	index@(_Z10reduceLog2IfEvPT_S1_j)
        /*01a0*/ 	.word	0x0000000c


	//----- nvinfo : EIATTR_FRAME_SIZE
	.align		4
.L_69:
        /*01a4*/ 	.byte	0x04, 0x11
        /*01a6*/ 	.short	(.L_71 - .L_70)
	.align		4
.L_70:
        /*01a8*/ 	.word	index@(_Z10reduceLog2IfEvPT_S1_j)
        /*01ac*/ 	.word	0x00000000


	//----- nvinfo : EIATTR_MIN_STACK_SIZE
	.align		4
.L_71:
        /*01b0*/ 	.byte	0x04, 0x12
        /*01b2*/ 	.short	(.L_73 - .L_72)
	.align		4
.L_72:
        /*01b4*/ 	.word	index@(_Z10reduceLog2IfEvPT_S1_j)
        /*01b8*/ 	.word	0x00000000


	//----- nvinfo : EIATTR_MIN_STACK_SIZE
	.align		4
.L_73:
        /*01bc*/ 	.byte	0x04, 0x12
        /*01be*/ 	.short	(.L_75 - .L_74)
	.align		4
.L_74:
        /*01c0*/ 	.word	index@(_Z10reduceLog1IfEvPT_S1_j)
        /*01c4*/ 	.word	0x00000000


	//----- nvinfo : EIATTR_MIN_STACK_SIZE
	.align		4
.L_75:
        /*01c8*/ 	.byte	0x04, 0x12
        /*01ca*/ 	.short	(.L_77 - .L_76)
	.align		4
.L_76:
        /*01cc*/ 	.word	index@(_Z10reduceLog0IfEvPT_S1_j)
        /*01d0*/ 	.word	0x00000000


	//----- nvinfo : EIATTR_MIN_STACK_SIZE
	.align		4
.L_77:
        /*01d4*/ 	.byte	0x04, 0x12
        /*01d6*/ 	.short	(.L_79 - .L_78)
	.align		4
.L_78:
        /*01d8*/ 	.word	index@(_Z7reduce2IfEvPT_S1_j)
        /*01dc*/ 	.word	0x00000000


	//----- nvinfo : EIATTR_MIN_STACK_SIZE
	.align		4
.L_79:
        /*01e0*/ 	.byte	0x04, 0x12
        /*01e2*/ 	.short	(.L_81 - .L_80)
	.align		4
.L_80:
        /*01e4*/ 	.word	index@(_Z7reduce1IfEvPT_S1_j)
        /*01e8*/ 	.word	0x00000000


	//----- nvinfo : EIATTR_MIN_STACK_SIZE
	.align		4
.L_81:
        /*01ec*/ 	.byte	0x04, 0x12
        /*01ee*/ 	.short	(.L_83 - .L_82)
	.align		4
.L_82:
        /*01f0*/ 	.word	index@(_Z7reduce0IfEvPT_S1_j)
        /*01f4*/ 	.word	0x00000000


	//----- nvinfo : EIATTR_MIN_STACK_SIZE
	.align		4
.L_83:
        /*01f8*/ 	.byte	0x04, 0x12
        /*01fa*/ 	.short	(.L_85 - .L_84)
	.align		4
.L_84:
        /*01fc*/ 	.word	index@(_Z11reduceRegr2IfEvPT_S1_j)
        /*0200*/ 	.word	0x00000000


	//----- nvinfo : EIATTR_MIN_STACK_SIZE
	.align		4
.L_85:
        /*0204*/ 	.byte	0x04, 0x12
        /*0206*/ 	.short	(.L_87 - .L_86)
	.align		4
.L_86:
        /*0208*/ 	.word	index@(_Z11reduceRegr1IfEvPT_S1_j)
        /*020c*/ 	.word	0x00000000


	//----- nvinfo : EIATTR_MIN_STACK_SIZE
	.align		4
.L_87:
        /*0210*/ 	.byte	0x04, 0x12
        /*0212*/ 	.short	(.L_89 - .L_88)
	.align		4
.L_88:
        /*0214*/ 	.word	index@(_Z11reduceRegr0IfEvPT_S1_j)
        /*0218*/ 	.word	0x00000000


	//----- nvinfo : EIATTR_MIN_STACK_SIZE
	.align		4
.L_89:
        /*021c*/ 	.byte	0x04, 0x12
        /*021e*/ 	.short	(.L_91 - .L_90)
	.align		4
.L_90:
        /*0220*/ 	.word	index@(_Z10reduceLog2IdEvPT_S1_j)
        /*0224*/ 	.word	0x00000000


	//----- nvinfo : EIATTR_MIN_STACK_SIZE
	.align		4
.L_91:
        /*0228*/ 	.byte	0x04, 0x12
        /*022a*/ 	.short	(.L_93 - .L_92)
	.align		4
.L_92:
        /*022c*/ 	.word	index@(_Z10reduceLog1IdEvPT_S1_j)
        /*0230*/ 	.word	0x00000000


	//----- nvinfo : EIATTR_MIN_STACK_SIZE
	.align		4
.L_93:
        /*0234*/ 	.byte	0x04, 0x12
        /*0236*/ 	.short	(.L_95 - .L_94)
	.align		4
.L_94:
        /*0238*/ 	.word	index@(_Z10reduceLog0IdEvPT_S1_j)
        /*023c*/ 	.word	0x00000000


	//----- nvinfo : EIATTR_MIN_STACK_SIZE
	.align		4
.L_95:
        /*0240*/ 	.byte	0x04, 0x12
        /*0242*/ 	.short	(.L_97 - .L_96)
	.align		4
.L_96:
        /*0244*/ 	.word	index@(_Z7reduce2IdEvPT_S1_j)
        /*0248*/ 	.word	0x00000000


	//----- nvinfo : EIATTR_MIN_STACK_SIZE
	.align		4
.L_97:
        /*024c*/ 	.byte	0x04, 0x12
        /*024e*/ 	.short	(.L_99 - .L_98)
	.align		4
.L_98:
        /*0250*/ 	.word	index@(_Z7reduce1IdEvPT_S1_j)
        /*0254*/ 	.word	0x00000000


	//----- nvinfo : EIATTR_MIN_STACK_SIZE
	.align		4
.L_99:
        /*0258*/ 	.byte	0x04, 0x12
        /*025a*/ 	.short	(.L_101 - .L_100)
	.align		4
.L_100:
        /*025c*/ 	.word	index@(_Z7reduce0IdEvPT_S1_j)
        /*0260*/ 	.word	0x00000000


	//----- nvinfo : EIATTR_MIN_STACK_SIZE
	.align		4
.L_101:
        /*0264*/ 	.byte	0x04, 0x12
        /*0266*/ 	.short	(.L_103 - .L_102)
	.align		4
.L_102:
        /*0268*/ 	.word	index@(_Z11reduceRegr2IdEvPT_S1_j)
        /*026c*/ 	.word	0x00000000


	//----- nvinfo : EIATTR_MIN_STACK_SIZE
	.align		4
.L_103:
        /*0270*/ 	.byte	0x04, 0x12
        /*0272*/ 	.short	(.L_105 - .L_104)
	.align		4
.L_104:
        /*0274*/ 	.word	index@(_Z11reduceRegr1IdEvPT_S1_j)
        /*0278*/ 	.word	0x00000000


	//----- nvinfo : EIATTR_MIN_STACK_SIZE
	.align		4
.L_105:
        /*027c*/ 	.byte	0x04, 0x12
        /*027e*/ 	.short	(.L_107 - .L_106)
	.align		4
.L_106:
        /*0280*/ 	.word	index@(_Z11reduceRegr0IdEvPT_S1_j)
        /*0284*/ 	.word	0x00000000
.L_107:


//--------------------- .nv.compat                --------------------------
	.section	.nv.compat,"",@"SHT_CUDA_COMPAT_INFO"
	.align	4
        /*0000*/ 	.byte	0x02, 0x09, 0x00, 0x00, 0x02, 0x02, 0x01, 0x00, 0x02, 0x05, 0x05, 0x00, 0x03, 0x07, 0x01, 0x01
        /*0010*/ 	.byte	0x02, 0x03, 0x00, 0x00, 0x02, 0x06, 0x01, 0x00, 0x04, 0x0b, 0x08, 0x00, 0x01, 0x00, 0x00, 0x00
        /*0020*/ 	.byte	0x00, 0x00, 0x00, 0x00


//--------------------- .nv.info._Z10reduceLog2IfEvPT_S1_j --------------------------
	.section	.nv.info._Z10reduceLog2IfEvPT_S1_j,"",@"SHT_CUDA_INFO"
	.sectionflags	@""
	.align	4


	//----- nvinfo : EIATTR_CUDA_API_VERSION
	.align		4
        /*0000*/ 	.byte	0x04, 0x37
        /*0002*/ 	.short	(.L_109 - .L_108)
.L_108:
        /*0004*/ 	.word	0x00000082


	//----- nvinfo : EIATTR_KPARAM_INFO
	.align		4
.L_109:
        /*0008*/ 	.byte	0x04, 0x17
        /*000a*/ 	.short	(.L_111 - .L_110)
.L_110:
        /*000c*/ 	.word	0x00000000
        /*0010*/ 	.short	0x0002
        /*0012*/ 	.short	0x0010
        /*0014*/ 	.byte	0x00, 0xf0, 0x11, 0x00


	//----- nvinfo : EIATTR_KPARAM_INFO
	.align		4
.L_111:
        /*0018*/ 	.byte	0x04, 0x17
        /*001a*/ 	.short	(.L_113 - .L_112)
.L_112:
        /*001c*/ 	.word	0x00000000
        /*0020*/ 	.short	0x0001
        /*0022*/ 	.short	0x0008
        /*0024*/ 	.byte	0x00, 0xf5, 0x21, 0x00


	//----- nvinfo : EIATTR_KPARAM_INFO
	.align		4
.L_113:
        /*0028*/ 	.byte	0x04, 0x17
        /*002a*/ 	.short	(.L_115 - .L_114)
.L_114:
        /*002c*/ 	.word	0x00000000
        /*0030*/ 	.short	0x0000
        /*0032*/ 	.short	0x0000
        /*0034*/ 	.byte	0x00, 0xf5, 0x21, 0x00


	//----- nvinfo : EIATTR_SPARSE_MMA_MASK
	.align		4
.L_115:
        /*0038*/ 	.byte	0x03, 0x50
        /*003a*/ 	.short	0x0000


	//----- nvinfo : EIATTR_MAXREG_COUNT
	.align		4
        /*003c*/ 	.byte	0x03, 0x1b
        /*003e*/ 	.short	0x00ff


	//----- nvinfo : EIATTR_NUM_BARRIERS
	.align		4
        /*0040*/ 	.byte	0x02, 0x4c
        /*0042*/ 	.byte	0x01
	.zero		1


	//----- nvinfo : EIATTR_MERCURY_ISA_VERSION
	.align		4
        /*0044*/ 	.byte	0x03, 0x5f
        /*0046*/ 	.short	0x0101


	//----- nvinfo : EIATTR_COOP_GROUP_MASK_REGIDS
	.align		4
        /*0048*/ 	.byte	0x04, 0x29
        /*004a*/ 	.short	(.L_117 - .L_116)


	//   ....[0]....
.L_116:
        /*004c*/ 	.word	0xffffffff


	//   ....[1]....
        /*0050*/ 	.word	0xffffffff


	//----- nvinfo : EIATTR_COOP_GROUP_INSTR_OFFSETS
	.align		4
.L_117:
        /*0054*/ 	.byte	0x04, 0x28
        /*0056*/ 	.short	(.L_119 - .L_118)


	//   ....[0]....
.L_118:
        /*0058*/ 	.word	0x00000310


	//   ....[1]....
        /*005c*/ 	.word	0x000003a0


	//----- nvinfo : EIATTR_VRC_CTA_INIT_COUNT
	.align		4
.L_119:
        /*0060*/ 	.byte	0x02, 0x4a
	.zero		1
	.zero		1


	//----- nvinfo : EIATTR_EXIT_INSTR_OFFSETS
	.align		4
        /*0064*/ 	.byte	0x04, 0x1c
        /*0066*/ 	.short	(.L_121 - .L_120)


	//   ....[0]....
.L_120:
        /*0068*/ 	.word	0x000003e0


	//   ....[1]....
        /*006c*/ 	.word	0x00000460


	//----- nvinfo : EIATTR_CRS_STACK_SIZE
	.align		4
.L_121:
        /*0070*/ 	.byte	0x04, 0x1e
        /*0072*/ 	.short	(.L_123 - .L_122)
.L_122:
        /*0074*/ 	.word	0x00000000


	//----- nvinfo : EIATTR_CBANK_PARAM_SIZE
	.align		4
.L_123:
        /*0078*/ 	.byte	0x03, 0x19
        /*007a*/ 	.short	0x0014


	//----- nvinfo : EIATTR_PARAM_CBANK
	.align		4
        /*007c*/ 	.byte	0x04, 0x0a
        /*007e*/ 	.short	(.L_125 - .L_124)
	.align		4
.L_124:
        /*0080*/ 	.word	index@(.nv.constant0._Z10reduceLog2IfEvPT_S1_j)
        /*0084*/ 	.short	0x0380
        /*0086*/ 	.short	0x0014


	//----- nvinfo : EIATTR_SW_WAR
	.align		4
.L_125:
        /*0088*/ 	.byte	0x04, 0x36
        /*008a*/ 	.short	(.L_127 - .L_126)
.L_126:
        /*008c*/ 	.word	0x00000008
.L_127:


//--------------------- .nv.info._Z10reduceLog1IfEvPT_S1_j --------------------------
	.section	.nv.info._Z10reduceLog1IfEvPT_S1_j,"",@"SHT_CUDA_INFO"
	.sectionflags	@""
	.align	4


	//----- nvinfo : EIATTR_CUDA_API_VERSION
	.align		4
        /*0000*/ 	.byte	0x04, 0x37
        /*0002*/ 	.short	(.L_129 - .L_128)
.L_128:
        /*0004*/ 	.word	0x00000082


	//----- nvinfo : EIATTR_KPARAM_INFO
	.align		4
.L_129:
        /*0008*/ 	.byte	0x04, 0x17
        /*000a*/ 	.short	(.L_131 - .L_130)
.L_130:
        /*000c*/ 	.word	0x00000000
        /*0010*/ 	.short	0x0002
        /*0012*/ 	.short	0x0010
        /*0014*/ 	.byte	0x00, 0xf0, 0x11, 0x00


	//----- nvinfo : EIATTR_KPARAM_INFO
	.align		4
.L_131:
        /*0018*/ 	.byte	0x04, 0x17
        /*001a*/ 	.short	(.L_133 - .L_132)
.L_132:
        /*001c*/ 	.word	0x00000000
        /*0020*/ 	.short	0x0001
        /*0022*/ 	.short	0x0008
        /*0024*/ 	.byte	0x00, 0xf5, 0x21, 0x00


	//----- nvinfo : EIATTR_KPARAM_INFO
	.align		4
.L_133:
        /*0028*/ 	.byte	0x04, 0x17
        /*002a*/ 	.short	(.L_135 - .L_134)
.L_134:
        /*002c*/ 	.word	0x00000000
        /*0030*/ 	.short	0x0000
        /*0032*/ 	.short	0x0000
        /*0034*/ 	.byte	0x00, 0xf5, 0x21, 0x00


	//----- nvinfo : EIATTR_SPARSE_MMA_MASK
	.align		4
.L_135:
        /*0038*/ 	.byte	0x03, 0x50
        /*003a*/ 	.short	0x0000


	//----- nvinfo : EIATTR_MAXREG_COUNT
	.align		4
        /*003c*/ 	.byte	0x03, 0x1b
        /*003e*/ 	.short	0x00ff


	//----- nvinfo : EIATTR_NUM_BARRIERS
	.align		4
        /*0040*/ 	.byte	0x02, 0x4c
        /*0042*/ 	.byte	0x01
	.zero		1


	//----- nvinfo : EIATTR_MERCURY_ISA_VERSION
	.align		4
        /*0044*/ 	.byte	0x03, 0x5f
        /*0046*/ 	.short	0x0101


	//----- nvinfo : EIATTR_COOP_GROUP_MASK_REGIDS
	.align		4
        /*0048*/ 	.byte	0x04, 0x29
        /*004a*/ 	.short	(.L_137 - .L_136)


	//   ....[0]....
.L_136:
        /*004c*/ 	.word	0xffffffff


	//   ....[1]....
        /*0050*/ 	.word	0xffffffff


	//----- nvinfo : EIATTR_COOP_GROUP_INSTR_OFFSETS
	.align		4
.L_137:
        /*0054*/ 	.byte	0x04, 0x28
        /*0056*/ 	.short	(.L_139 - .L_138)


	//   ....[0]....
.L_138:
        /*0058*/ 	.word	0x00000300


	//   ....[1]....
        /*005c*/ 	.word	0x000003f0


	//----- nvinfo : EIATTR_VRC_CTA_INIT_COUNT
	.align		4
.L_139:
        /*0060*/ 	.byte	0x02, 0x4a
	.zero		1
	.zero		1


	//----- nvinfo : EIATTR_EXIT_INSTR_OFFSETS
	.align		4
        /*0064*/ 	.byte	0x04, 0x1c
        /*0066*/ 	.short	(.L_141 - .L_140)


	//   ....[0]....
.L_140:
        /*0068*/ 	.word	0x00000410


	//   ....[1]....
        /*006c*/ 	.word	0x00000490


	//----- nvinfo : EIATTR_CRS_STACK_SIZE
	.align		4
.L_141:
        /*0070*/ 	.byte	0x04, 0x1e
        /*0072*/ 	.short	(.L_143 - .L_142)
.L_142:
        /*0074*/ 	.word	0x00000000


	//----- nvinfo : EIATTR_CBANK_PARAM_SIZE
	.align		4
.L_143:
        /*0078*/ 	.byte	0x03, 0x19
        /*007a*/ 	.short	0x0014


	//----- nvinfo : EIATTR_PARAM_CBANK
	.align		4
        /*007c*/ 	.byte	0x04, 0x0a
        /*007e*/ 	.short	(.L_145 - .L_144)
	.align		4
.L_144:
        /*0080*/ 	.word	index@(.nv.constant0._Z10reduceLog1IfEvPT_S1_j)
        /*0084*/ 	.short	0x0380
        /*0086*/ 	.short	0x0014


	//----- nvinfo : EIATTR_SW_WAR
	.align		4
.L_145:
        /*0088*/ 	.byte	0x04, 0x36
        /*008a*/ 	.short	(.L_147 - .L_146)
.L_146:
        /*008c*/ 	.word	0x00000008
.L_147:


//--------------------- .nv.info._Z10reduceLog0IfEvPT_S1_j --------------------------
	.section	.nv.info._Z10reduceLog0IfEvPT_S1_j,"",@"SHT_CUDA_INFO"
	.sectionflags	@""
	.align	4


	//----- nvinfo : EIATTR_CUDA_API_VERSION
	.align		4
        /*0000*/ 	.byte	0x04, 0x37
        /*0002*/ 	.short	(.L_149 - .L_148)
.L_148:
        /*0004*/ 	.word	0x00000082


	//----- nvinfo : EIATTR_KPARAM_INFO
	.align		4
.L_149:
        /*0008*/ 	.byte	0x04, 0x17
        /*000a*/ 	.short	(.L_151 - .L_150)
.L_150:
        /*000c*/ 	.word	0x00000000
        /*0010*/ 	.short	0x0002
        /*0012*/ 	.short	0x0010
        /*0014*/ 	.byte	0x00, 0xf0, 0x11, 0x00


	//----- nvinfo : EIATTR_KPARAM_INFO
	.align		4
.L_151:
        /*0018*/ 	.byte	0x04, 0x17
        /*001a*/ 	.short	(.L_153 - .L_152)
.L_152:
        /*001c*/ 	.word	0x00000000
        /*0020*/ 	.short	0x0001
        /*0022*/ 	.short	0x0008
        /*0024*/ 	.byte	0x00, 0xf5, 0x21, 0x00


	//----- nvinfo : EIATTR_KPARAM_INFO
	.align		4
.L_153:
        /*0028*/ 	.byte	0x04, 0x17
        /*002a*/ 	.short	(.L_155 - .L_154)
.L_154:
        /*002c*/ 	.word	0x00000000
        /*0030*/ 	.short	0x0000
        /*0032*/ 	.short	0x0000
        /*0034*/ 	.byte	0x00, 0xf5, 0x21, 0x00


	//----- nvinfo : EIATTR_SPARSE_MMA_MASK
	.align		4
.L_155:
        /*0038*/ 	.byte	0x03, 0x50
        /*003a*/ 	.short	0x0000


	//----- nvinfo : EIATTR_MAXREG_COUNT
	.align		4
        /*003c*/ 	.byte	0x03, 0x1b
        /*003e*/ 	.short	0x00ff


	//----- nvinfo : EIATTR_NUM_BARRIERS
	.align		4
        /*0040*/ 	.byte	0x02, 0x4c
        /*0042*/ 	.byte	0x01
	.zero		1


	//----- nvinfo : EIATTR_MERCURY_ISA_VERSION
	.align		4
        /*0044*/ 	.byte	0x03, 0x5f
        /*0046*/ 	.short	0x0101


	//----- nvinfo : EIATTR_COOP_GROUP_MASK_REGIDS
	.align		4
        /*0048*/ 	.byte	0x04, 0x29
        /*004a*/ 	.short	(.L_157 - .L_156)


	//   ....[0]....
.L_156:
        /*004c*/ 	.word	0xffffffff


	//   ....[1]....
        /*0050*/ 	.word	0xffffffff


	//----- nvinfo : EIATTR_COOP_GROUP_INSTR_OFFSETS
	.align		4
.L_157:
        /*0054*/ 	.byte	0x04, 0x28
        /*0056*/ 	.short	(.L_159 - .L_158)


	//   ....[0]....
.L_158:
        /*0058*/ 	.word	0x00000300


	//   ....[1]....
        /*005c*/ 	.word	0x000003c0


	//----- nvinfo : EIATTR_VRC_CTA_INIT_COUNT
	.align		4
.L_159:
        /*0060*/ 	.byte	0x02, 0x4a
	.zero		1
	.zero		1


	//----- nvinfo : EIATTR_EXIT_INSTR_OFFSETS
	.align		4
        /*0064*/ 	.byte	0x04, 0x1c
        /*0066*/ 	.short	(.L_161 - .L_160)


	//   ....[0]....
.L_160:
        /*0068*/ 	.word	0x000003f0


	//   ....[1]....
        /*006c*/ 	.word	0x00000470


	//----- nvinfo : EIATTR_CRS_STACK_SIZE
	.align		4
.L_161:
        /*0070*/ 	.byte	0x04, 0x1e
        /*0072*/ 	.short	(.L_163 - .L_162)
.L_162:
        /*0074*/ 	.word	0x00000000


	//----- nvinfo : EIATTR_CBANK_PARAM_SIZE
	.align		4
.L_163:
        /*0078*/ 	.byte	0x03, 0x19
        /*007a*/ 	.short	0x0014


	//----- nvinfo : EIATTR_PARAM_CBANK
	.align		4
        /*007c*/ 	.byte	0x04, 0x0a
        /*007e*/ 	.short	(.L_165 - .L_164)
	.align		4
.L_164:
        /*0080*/ 	.word	index@(.nv.constant0._Z10reduceLog0IfEvPT_S1_j)
        /*0084*/ 	.short	0x0380
        /*0086*/ 	.short	0x0014


	//----- nvinfo : EIATTR_SW_WAR
	.align		4
.L_165:
        /*0088*/ 	.byte	0x04, 0x36
        /*008a*/ 	.short	(.L_167 - .L_166)
.L_166:
        /*008c*/ 	.word	0x00000008
.L_167:


//--------------------- .nv.info._Z7reduce2IfEvPT_S1_j --------------------------
	.section	.nv.info._Z7reduce2IfEvPT_S1_j,"",@"SHT_CUDA_INFO"
	.sectionflags	@""
	.align	4


	//----- nvinfo : EIATTR_CUDA_API_VERSION
	.align		4
        /*0000*/ 	.byte	0x04, 0x37
        /*0002*/ 	.short	(.L_169 - .L_168)
.L_168:
        /*0004*/ 	.word	0x00000082


	//----- nvinfo : EIATTR_KPARAM_INFO
	.align		4
.L_169:
        /*0008*/ 	.byte	0x04, 0x17
        /*000a*/ 	.short	(.L_171 - .L_170)
.L_170:
        /*000c*/ 	.word	0x00000000
        /*0010*/ 	.short	0x0002
        /*0012*/ 	.short	0x0010
        /*0014*/ 	.byte	0x00, 0xf0, 0x11, 0x00


	//----- nvinfo : EIATTR_KPARAM_INFO
	.align		4
.L_171:
        /*0018*/ 	.byte	0x04, 0x17
        /*001a*/ 	.short	(.L_173 - .L_172)
.L_172:
        /*001c*/ 	.word	0x00000000
        /*0020*/ 	.short	0x0001
        /*0022*/ 	.short	0x0008
        /*0024*/ 	.byte	0x00, 0xf5, 0x21, 0x00


	//----- nvinfo : EIATTR_KPARAM_INFO
	.align		4
.L_173:
        /*0028*/ 	.byte	0x04, 0x17
        /*002a*/ 	.short	(.L_175 - .L_174)
.L_174:
        /*002c*/ 	.word	0x00000000
        /*0030*/ 	.short	0x0000
        /*0032*/ 	.short	0x0000
        /*0034*/ 	.byte	0x00, 0xf5, 0x21, 0x00


	//----- nvinfo : EIATTR_SPARSE_MMA_MASK
	.align		4
.L_175:
        /*0038*/ 	.byte	0x03, 0x50
        /*003a*/ 	.short	0x0000


	//----- nvinfo : EIATTR_MAXREG_COUNT
	.align		4
        /*003c*/ 	.byte	0x03, 0x1b
        /*003e*/ 	.short	0x00ff


	//----- nvinfo : EIATTR_NUM_BARRIERS
	.align		4
        /*0040*/ 	.byte	0x02, 0x4c
        /*0042*/ 	.byte	0x01
	.zero		1


	//----- nvinfo : EIATTR_MERCURY_ISA_VERSION
	.align		4
        /*0044*/ 	.byte	0x03, 0x5f
        /*0046*/ 	.short	0x0101


	//----- nvinfo : EIATTR_COOP_GROUP_MASK_REGIDS
	.align		4
        /*0048*/ 	.byte	0x04, 0x29
        /*004a*/ 	.short	(.L_177 - .L_176)


	//   ....[0]....
.L_176:
        /*004c*/ 	.word	0xffffffff


	//   ....[1]....
        /*0050*/ 	.word	0xffffffff


	//----- nvinfo : EIATTR_COOP_GROUP_INSTR_OFFSETS
	.align		4
.L_177:
        /*0054*/ 	.byte	0x04, 0x28
        /*0056*/ 	.short	(.L_179 - .L_178)


	//   ....[0]....
.L_178:
        /*0058*/ 	.word	0x00000140


	//   ....[1]....
        /*005c*/ 	.word	0x000001d0


	//----- nvinfo : EIATTR_VRC_CTA_INIT_COUNT
	.align		4
.L_179:
        /*0060*/ 	.byte	0x02, 0x4a
	.zero		1
	.zero		1


	//----- nvinfo : EIATTR_EXIT_INSTR_OFFSETS
	.align		4
        /*0064*/ 	.byte	0x04, 0x1c
        /*0066*/ 	.short	(.L_181 - .L_180)


	//   ....[0]....
.L_180:
        /*0068*/ 	.word	0x00000210


	//   ....[1]....
        /*006c*/ 	.word	0x00000290


	//----- nvinfo : EIATTR_CBANK_PARAM_SIZE
	.align		4
.L_181:
        /*0070*/ 	.byte	0x03, 0x19
        /*0072*/ 	.short	0x0014


	//----- nvinfo : EIATTR_PARAM_CBANK
	.align		4
        /*0074*/ 	.byte	0x04, 0x0a
        /*0076*/ 	.short	(.L_183 - .L_182)
	.align		4
.L_182:
        /*0078*/ 	.word	index@(.nv.constant0._Z7reduce2IfEvPT_S1_j)
        /*007c*/ 	.short	0x0380
        /*007e*/ 	.short	0x0014


	//----- nvinfo : EIATTR_SW_WAR
	.align		4
.L_183:
        /*0080*/ 	.byte	0x04, 0x36
        /*0082*/ 	.short	(.L_185 - .L_184)
.L_184:
        /*0084*/ 	.word	0x00000008
.L_185:


//--------------------- .nv.info._Z7reduce1IfEvPT_S1_j --------------------------
	.section	.nv.info._Z7reduce1IfEvPT_S1_j,"",@"SHT_CUDA_INFO"
	.sectionflags	@""
	.align	4


	//----- nvinfo : EIATTR_CUDA_API_VERSION
	.align		4
        /*0000*/ 	.byte	0x04, 0x37
        /*0002*/ 	.short	(.L_187 - .L_186)
.L_186:
        /*0004*/ 	.word	0x00000082


	//----- nvinfo : EIATTR_KPARAM_INFO
	.align		4
.L_187:
        /*0008*/ 	.byte	0x04, 0x17
        /*000a*/ 	.short	(.L_189 - .L_188)
.L_188:
        /*000c*/ 	.word	0x00000000
        /*0010*/ 	.short	0x0002
        /*0012*/ 	.short	0x0010
        /*0014*/ 	.byte	0x00, 0xf0, 0x11, 0x00


	//----- nvinfo : EIATTR_KPARAM_INFO
	.align		4
.L_189:
        /*0018*/ 	.byte	0x04, 0x17
        /*001a*/ 	.short	(.L_191 - .L_190)
.L_190:
        /*001c*/ 	.word	0x00000000
        /*0020*/ 	.short	0x0001
        /*0022*/ 	.short	0x0008
        /*0024*/ 	.byte	0x00, 0xf5, 0x21, 0x00


	//----- nvinfo : EIATTR_KPARAM_INFO
	.align		4
.L_191:
        /*0028*/ 	.byte	0x04, 0x17
        /*002a*/ 	.short	(.L_193 - .L_192)
.L_192:
        /*002c*/ 	.word	0x00000000
        /*0030*/ 	.short	0x0000
        /*0032*/ 	.short	0x0000
        /*0034*/ 	.byte	0x00, 0xf5, 0x21, 0x00


	//----- nvinfo : EIATTR_SPARSE_MMA_MASK
	.align		4
.L_193:
        /*0038*/ 	.byte	0x03, 0x50
        /*003a*/ 	.short	0x0000


	//----- nvinfo : EIATTR_MAXREG_COUNT
	.align		4
        /*003c*/ 	.byte	0x03, 0x1b
        /*003e*/ 	.short	0x00ff


	//----- nvinfo : EIATTR_NUM_BARRIERS
	.align		4
        /*0040*/ 	.byte	0x02, 0x4c
        /*0042*/ 	.byte	0x01
	.zero		1


	//----- nvinfo : EIATTR_MERCURY_ISA_VERSION
	.align		4
        /*0044*/ 	.byte	0x03, 0x5f
        /*0046*/ 	.short	0x0101


	//----- nvinfo : EIATTR_COOP_GROUP_MASK_REGIDS
	.align		4
        /*0048*/ 	.byte	0x04, 0x29
        /*004a*/ 	.short	(.L_195 - .L_194)


	//   ....[0]....
.L_194:
        /*004c*/ 	.word	0xffffffff


	//   ....[1]....
        /*0050*/ 	.word	0xffffffff


	//----- nvinfo : EIATTR_COOP_GROUP_INSTR_OFFSETS
	.align		4
.L_195:
        /*0054*/ 	.byte	0x04, 0x28
        /*0056*/ 	.short	(.L_197 - .L_196)


	//   ....[0]....
.L_196:
        /*0058*/ 	.word	0x00000130


	//   ....[1]....
        /*005c*/ 	.word	0x00000220


	//----- nvinfo : EIATTR_VRC_CTA_INIT_COUNT
	.align		4
.L_197:
        /*0060*/ 	.byte	0x02, 0x4a
	.zero		1
	.zero		1


	//----- nvinfo : EIATTR_EXIT_INSTR_OFFSETS
	.align		4
        /*0064*/ 	.byte	0x04, 0x1c
        /*0066*/ 	.short	(.L_199 - .L_198)


	//   ....[0]....
.L_198:
        /*0068*/ 	.word	0x00000240


	//   ....[1]....
        /*006c*/ 	.word	0x000002c0


	//----- nvinfo : EIATTR_CBANK_PARAM_SIZE
	.align		4
.L_199:
        /*0070*/ 	.byte	0x03, 0x19
        /*0072*/ 	.short	0x0014


	//----- nvinfo : EIATTR_PARAM_CBANK
	.align		4
        /*0074*/ 	.byte	0x04, 0x0a
        /*0076*/ 	.short	(.L_201 - .L_200)
	.align		4
.L_200:
        /*0078*/ 	.word	index@(.nv.constant0._Z7reduce1IfEvPT_S1_j)
        /*007c*/ 	.short	0x0380
        /*007e*/ 	.short	0x0014


	//----- nvinfo : EIATTR_SW_WAR
	.align		4
.L_201:
        /*0080*/ 	.byte	0x04, 0x36
        /*0082*/ 	.short	(.L_203 - .L_202)
.L_202:
        /*0084*/ 	.word	0x00000008
.L_203:


//--------------------- .nv.info._Z7reduce0IfEvPT_S1_j --------------------------
	.section	.nv.info._Z7reduce0IfEvPT_S1_j,"",@"SHT_CUDA_INFO"
	.sectionflags	@""
	.align	4


	//----- nvinfo : EIATTR_CUDA_API_VERSION
	.align		4
        /*0000*/ 	.byte	0x04, 0x37
        /*0002*/ 	.short	(.L_205 - .L_204)
.L_204:
        /*0004*/ 	.word	0x00000082


	//----- nvinfo : EIATTR_KPARAM_INFO
	.align		4
.L_205:
        /*0008*/ 	.byte	0x04, 0x17
        /*000a*/ 	.short	(.L_207 - .L_206)
.L_206:
        /*000c*/ 	.word	0x00000000
        /*0010*/ 	.short	0x0002
        /*0012*/ 	.short	0x0010
        /*0014*/ 	.byte	0x00, 0xf0, 0x11, 0x00


	//----- nvinfo : EIATTR_KPARAM_INFO
	.align		4
.L_207:
        /*0018*/ 	.byte	0x04, 0x17
        /*001a*/ 	.short	(.L_209 - .L_208)
.L_208:
        /*001c*/ 	.word	0x00000000
        /*0020*/ 	.short	0x0001
        /*0022*/ 	.short	0x0008
        /*0024*/ 	.byte	0x00, 0xf5, 0x21, 0x00


	//----- nvinfo : EIATTR_KPARAM_INFO
	.align		4
.L_209:
        /*0028*/ 	.byte	0x04, 0x17
        /*002a*/ 	.short	(.L_211 - .L_210)
.L_210:
        /*002c*/ 	.word	0x00000000
        /*0030*/ 	.short	0x0000
        /*0032*/ 	.short	0x0000
        /*0034*/ 	.byte	0x00, 0xf5, 0x21, 0x00


	//----- nvinfo : EIATTR_SPARSE_MMA_MASK
	.align		4
.L_211:
        /*0038*/ 	.byte	0x03, 0x50
        /*003a*/ 	.short	0x0000


	//----- nvinfo : EIATTR_MAXREG_COUNT
	.align		4
        /*003c*/ 	.byte	0x03, 0x1b
        /*003e*/ 	.short	0x00ff


	//----- nvinfo : EIATTR_NUM_BARRIERS
	.align		4
        /*0040*/ 	.byte	0x02, 0x4c
        /*0042*/ 	.byte	0x01
	.zero		1


	//----- nvinfo : EIATTR_MERCURY_ISA_VERSION
	.align		4
        /*0044*/ 	.byte	0x03, 0x5f
        /*0046*/ 	.short	0x0101


	//----- nvinfo : EIATTR_COOP_GROUP_MASK_REGIDS
	.align		4
        /*0048*/ 	.byte	0x04, 0x29
        /*004a*/ 	.short	(.L_213 - .L_212)


	//   ....[0]....
.L_212:
        /*004c*/ 	.word	0xffffffff


	//   ....[1]....
        /*0050*/ 	.word	0xffffffff


	//----- nvinfo : EIATTR_COOP_GROUP_INSTR_OFFSETS
	.align		4
.L_213:
        /*0054*/ 	.byte	0x04, 0x28
        /*0056*/ 	.short	(.L_215 - .L_214)


	//   ....[0]....
.L_214:
        /*0058*/ 	.word	0x00000130


	//   ....[1]....
        /*005c*/ 	.word	0x000001f0


	//----- nvinfo : EIATTR_VRC_CTA_INIT_COUNT
	.align		4
.L_215:
        /*0060*/ 	.byte	0x02, 0x4a
	.zero		1
	.zero		1


	//----- nvinfo : EIATTR_EXIT_INSTR_OFFSETS
	.align		4
        /*0064*/ 	.byte	0x04, 0x1c
        /*0066*/ 	.short	(.L_217 - .L_216)


	//   ....[0]....
.L_216:
        /*0068*/ 	.word	0x00000220


	//   ....[1]....
        /*006c*/ 	.word	0x000002a0


	//----- nvinfo : EIATTR_CBANK_PARAM_SIZE
	.align		4
.L_217:
        /*0070*/ 	.byte	0x03, 0x19
        /*0072*/ 	.short	0x0014


	//----- nvinfo : EIATTR_PARAM_CBANK
	.align		4
        /*0074*/ 	.byte	0x04, 0x0a
        /*0076*/ 	.short	(.L_219 - .L_218)
	.align		4
.L_218:
        /*0078*/ 	.word	index@(.nv.constant0._Z7reduce0IfEvPT_S1_j)
        /*007c*/ 	.short	0x0380
        /*007e*/ 	.short	0x0014


	//----- nvinfo : EIATTR_SW_WAR
	.align		4
.L_219:
        /*0080*/ 	.byte	0x04, 0x36
        /*0082*/ 	.short	(.L_221 - .L_220)
.L_220:
        /*0084*/ 	.word	0x00000008
.L_221:


//--------------------- .nv.info._Z11reduceRegr2IfEvPT_S1_j --------------------------
	.section	.nv.info._Z11reduceRegr2IfEvPT_S1_j,"",@"SHT_CUDA_INFO"
	.sectionflags	@""
	.align	4


	//----- nvinfo : EIATTR_CUDA_API_VERSION
	.align		4
        /*0000*/ 	.byte	0x04, 0x37
        /*0002*/ 	.short	(.L_223 - .L_222)
.L_222:
        /*0004*/ 	.word	0x00000082


	//----- nvinfo : EIATTR_KPARAM_INFO
	.align		4
.L_223:
        /*0008*/ 	.byte	0x04, 0x17
        /*000a*/ 	.short	(.L_225 - .L_224)
.L_224:
        /*000c*/ 	.word	0x00000000
        /*0010*/ 	.short	0x0002
        /*0012*/ 	.short	0x0010
        /*0014*/ 	.byte	0x00, 0xf0, 0x11, 0x00


	//----- nvinfo : EIATTR_KPARAM_INFO
	.align		4
.L_225:
        /*0018*/ 	.byte	0x04, 0x17
        /*001a*/ 	.short	(.L_227 - .L_226)
.L_226:
        /*001c*/ 	.word	0x00000000
        /*0020*/ 	.short	0x0001
        /*0022*/ 	.short	0x0008
        /*0024*/ 	.byte	0x00, 0xf5, 0x21, 0x00


	//----- nvinfo : EIATTR_KPARAM_INFO
	.align		4
.L_227:
        /*0028*/ 	.byte	0x04, 0x17
        /*002a*/ 	.short	(.L_229 - .L_228)
.L_228:
        /*002c*/ 	.word	0x00000000
        /*0030*/ 	.short	0x0000
        /*0032*/ 	.short	0x0000
        /*0034*/ 	.byte	0x00, 0xf5, 0x21, 0x00


	//----- nvinfo : EIATTR_SPARSE_MMA_MASK
	.align		4
.L_229:
        /*0038*/ 	.byte	0x03, 0x50
        /*003a*/ 	.short	0x0000


	//----- nvinfo : EIATTR_MAXREG_COUNT
	.align		4
        /*003c*/ 	.byte	0x03, 0x1b
        /*003e*/ 	.short	0x00ff


	//----- nvinfo : EIATTR_NUM_BARRIERS
	.align		4
        /*0040*/ 	.byte	0x02, 0x4c
        /*0042*/ 	.byte	0x01
	.zero		1


	//----- nvinfo : EIATTR_MERCURY_ISA_VERSION
	.align		4
        /*0044*/ 	.byte	0x03, 0x5f
        /*0046*/ 	.short	0x0101


	//----- nvinfo : EIATTR_COOP_GROUP_MASK_REGIDS
	.align		4
        /*0048*/ 	.byte	0x04, 0x29
        /*004a*/ 	.short	(.L_231 - .L_230)


	//   ....[0]....
.L_230:
        /*004c*/ 	.word	0xffffffff


	//   ....[1]....
        /*0050*/ 	.word	0xffffffff


	//----- nvinfo : EIATTR_COOP_GROUP_INSTR_OFFSETS
	.align		4
.L_231:
        /*0054*/ 	.byte	0x04, 0x28
        /*0056*/ 	.short	(.L_233 - .L_232)


	//   ....[0]....
.L_232:
        /*0058*/ 	.word	0x000003b0


	//   ....[1]....
        /*005c*/ 	.word	0x00000440


	//----- nvinfo : EIATTR_VRC_CTA_INIT_COUNT
	.align		4
.L_233:
        /*0060*/ 	.byte	0x02, 0x4a
	.zero		1
	.zero		1


	//----- nvinfo : EIATTR_EXIT_INSTR_OFFSETS
	.align		4
        /*0064*/ 	.byte	0x04, 0x1c
        /*0066*/ 	.short	(.L_235 - .L_234)


	//   ....[0]....
.L_234:
        /*0068*/ 	.word	0x00000480


	//   ....[1]....
        /*006c*/ 	.word	0x00000500


	//----- nvinfo : EIATTR_CRS_STACK_SIZE
	.align		4
.L_235:
        /*0070*/ 	.byte	0x04, 0x1e
        /*0072*/ 	.short	(.L_237 - .L_236)
.L_236:
        /*0074*/ 	.word	0x00000000


	//----- nvinfo : EIATTR_CBANK_PARAM_SIZE
	.align		4
.L_237:
        /*0078*/ 	.byte	0x03, 0x19
        /*007a*/ 	.short	0x0014


	//----- nvinfo : EIATTR_PARAM_CBANK
	.align		4
        /*007c*/ 	.byte	0x04, 0x0a
        /*007e*/ 	.short	(.L_239 - .L_238)
	.align		4
.L_238:
        /*0080*/ 	.word	index@(.nv.constant0._Z11reduceRegr2IfEvPT_S1_j)
        /*0084*/ 	.short	0x0380
        /*0086*/ 	.short	0x0014


	//----- nvinfo : EIATTR_SW_WAR
	.align		4
.L_239:
        /*0088*/ 	.byte	0x04, 0x36
        /*008a*/ 	.short	(.L_241 - .L_240)
.L_240:
        /*008c*/ 	.word	0x00000008
.L_241:


//--------------------- .nv.info._Z11reduceRegr1IfEvPT_S1_j --------------------------
	.section	.nv.info._Z11reduceRegr1IfEvPT_S1_j,"",@"SHT_CUDA_INFO"
	.sectionflags	@""
	.align	4


	//----- nvinfo : EIATTR_CUDA_API_VERSION
	.align		4
        /*0000*/ 	.byte	0x04, 0x37
        /*0002*/ 	.short	(.L_243 - .L_242)
.L_242:
        /*0004*/ 	.word	0x00000082


	//----- nvinfo : EIATTR_KPARAM_INFO
	.align		4
.L_243:
        /*0008*/ 	.byte	0x04, 0x17
        /*000a*/ 	.short	(.L_245 - .L_244)
.L_244:
        /*000c*/ 	.word	0x00000000
        /*0010*/ 	.short	0x0002
        /*0012*/ 	.short	0x0010
        /*0014*/ 	.byte	0x00, 0xf0, 0x11, 0x00


	//----- nvinfo : EIATTR_KPARAM_INFO
	.align		4
.L_245:
        /*0018*/ 	.byte	0x04, 0x17
        /*001a*/ 	.short	(.L_247 - .L_246)
.L_246:
        /*001c*/ 	.word	0x00000000
        /*0020*/ 	.short	0x0001
        /*0022*/ 	.short	0x0008
        /*0024*/ 	.byte	0x00, 0xf5, 0x21, 0x00


	//----- nvinfo : EIATTR_KPARAM_INFO
	.align		4
.L_247:
        /*0028*/ 	.byte	0x04, 0x17
        /*002a*/ 	.short	(.L_249 - .L_248)
.L_248:
        /*002c*/ 	.word	0x00000000
        /*0030*/ 	.short	0x0000
        /*0032*/ 	.short	0x0000
        /*0034*/ 	.byte	0x00, 0xf5, 0x21, 0x00


	//----- nvinfo : EIATTR_SPARSE_MMA_MASK
	.align		4
.L_249:
        /*0038*/ 	.byte	0x03, 0x50
        /*003a*/ 	.short	0x0000


	//----- nvinfo : EIATTR_MAXREG_COUNT
	.align		4
        /*003c*/ 	.byte	0x03, 0x1b
        /*003e*/ 	.short	0x00ff


	//----- nvinfo : EIATTR_NUM_BARRIERS
	.align		4
        /*0040*/ 	.byte	0x02, 0x4c
        /*0042*/ 	.byte	0x01
	.zero		1


	//----- nvinfo : EIATTR_MERCURY_ISA_VERSION
	.align		4
        /*0044*/ 	.byte	0x03, 0x5f
        /*0046*/ 	.short	0x0101


	//----- nvinfo : EIATTR_COOP_GROUP_MASK_REGIDS
	.align		4
        /*0048*/ 	.byte	0x04, 0x29
        /*004a*/ 	.short	(.L_251 - .L_250)


	//   ....[0]....
.L_250:
        /*004c*/ 	.word	0xffffffff


	//   ....[1]....
        /*0050*/ 	.word	0xffffffff


	//----- nvinfo : EIATTR_COOP_GROUP_INSTR_OFFSETS
	.align		4
.L_251:
        /*0054*/ 	.byte	0x04, 0x28
        /*0056*/ 	.short	(.L_253 - .L_252)


	//   ....[0]....
.L_252:
        /*0058*/ 	.word	0x000003a0


	//   ....[1]....
        /*005c*/ 	.word	0x00000490


	//----- nvinfo : EIATTR_VRC_CTA_INIT_COUNT
	.align		4
.L_253:
        /*0060*/ 	.byte	0x02, 0x4a
	.zero		1
	.zero		1


	//----- nvinfo : EIATTR_EXIT_INSTR_OFFSETS
	.align		4
        /*0064*/ 	.byte	0x04, 0x1c
        /*0066*/ 	.short	(.L_255 - .L_254)


	//   ....[0]....
.L_254:
        /*0068*/ 	.word	0x000004b0


	//   ....[1]....
        /*006c*/ 	.word	0x00000530


	//----- nvinfo : EIATTR_CRS_STACK_SIZE
	.align		4
.L_255:
        /*0070*/ 	.byte	0x04, 0x1e
        /*0072*/ 	.short	(.L_257 - .L_256)
.L_256:
        /*0074*/ 	.word	0x00000000


	//----- nvinfo : EIATTR_CBANK_PARAM_SIZE
	.align		4
.L_257:
        /*0078*/ 	.byte	0x03, 0x19
        /*007a*/ 	.short	0x0014


	//----- nvinfo : EIATTR_PARAM_CBANK
	.align		4
        /*007c*/ 	.byte	0x04, 0x0a
        /*007e*/ 	.short	(.L_259 - .L_258)
	.align		4
.L_258:
        /*0080*/ 	.word	index@(.nv.constant0._Z11reduceRegr1IfEvPT_S1_j)
        /*0084*/ 	.short	0x0380
        /*0086*/ 	.short	0x0014


	//----- nvinfo : EIATTR_SW_WAR
	.align		4
.L_259:
        /*0088*/ 	.byte	0x04, 0x36
        /*008a*/ 	.short	(.L_261 - .L_260)
.L_260:
        /*008c*/ 	.word	0x00000008
.L_261:


//--------------------- .nv.info._Z11reduceRegr0IfEvPT_S1_j --------------------------
	.section	.nv.info._Z11reduceRegr0IfEvPT_S1_j,"",@"SHT_CUDA_INFO"
	.sectionflags	@""
	.align	4


	//----- nvinfo : EIATTR_CUDA_API_VERSION
	.align		4
        /*0000*/ 	.byte	0x04, 0x37
        /*0002*/ 	.short	(.L_263 - .L_262)
.L_262:
        /*0004*/ 	.word	0x00000082


	//----- nvinfo : EIATTR_KPARAM_INFO
	.align		4
.L_263:
        /*0008*/ 	.byte	0x04, 0x17
        /*000a*/ 	.short	(.L_265 - .L_264)
.L_264:
        /*000c*/ 	.word	0x00000000
        /*0010*/ 	.short	0x0002
        /*0012*/ 	.short	0x0010
        /*0014*/ 	.byte	0x00, 0xf0, 0x11, 0x00


	//----- nvinfo : EIATTR_KPARAM_INFO
	.align		4
.L_265:
        /*0018*/ 	.byte	0x04, 0x17
        /*001a*/ 	.short	(.L_267 - .L_266)
.L_266:
        /*001c*/ 	.word	0x00000000
        /*0020*/ 	.short	0x0001
        /*0022*/ 	.short	0x0008
        /*0024*/ 	.byte	0x00, 0xf5, 0x21, 0x00


	//----- nvinfo : EIATTR_KPARAM_INFO
	.align		4
.L_267:
        /*0028*/ 	.byte	0x04, 0x17
        /*002a*/ 	.short	(.L_269 - .L_268)
.L_268:
        /*002c*/ 	.word	0x00000000
        /*0030*/ 	.short	0x0000
        /*0032*/ 	.short	0x0000
        /*0034*/ 	.byte	0x00, 0xf5, 0x21, 0x00


	//----- nvinfo : EIATTR_SPARSE_MMA_MASK
	.align		4
.L_269:
        /*0038*/ 	.byte	0x03, 0x50
        /*003a*/ 	.short	0x0000


	//----- nvinfo : EIATTR_MAXREG_COUNT
	.align		4
        /*003c*/ 	.byte	0x03, 0x1b
        /*003e*/ 	.short	0x00ff


	//----- nvinfo : EIATTR_NUM_BARRIERS
	.align		4
        /*0040*/ 	.byte	0x02, 0x4c
        /*0042*/ 	.byte	0x01
	.zero		1


	//----- nvinfo : EIATTR_MERCURY_ISA_VERSION
	.align		4
        /*0044*/ 	.byte	0x03, 0x5f
        /*0046*/ 	.short	0x0101


	//----- nvinfo : EIATTR_COOP_GROUP_MASK_REGIDS
	.align		4
        /*0048*/ 	.byte	0x04, 0x29
        /*004a*/ 	.short	(.L_271 - .L_270)


	//   ....[0]....
.L_270:
        /*004c*/ 	.word	0xffffffff


	//   ....[1]....
        /*0050*/ 	.word	0xffffffff


	//----- nvinfo : EIATTR_COOP_GROUP_INSTR_OFFSETS
	.align		4
.L_271:
        /*0054*/ 	.byte	0x04, 0x28
        /*0056*/ 	.short	(.L_273 - .L_272)


	//   ....[0]....
.L_272:
        /*0058*/ 	.word	0x000003a0


	//   ....[1]....
        /*005c*/ 	.word	0x00000460


	//----- nvinfo : EIATTR_VRC_CTA_INIT_COUNT
	.align		4
.L_273:
        /*0060*/ 	.byte	0x02, 0x4a
	.zero		1
	.zero		1


	//----- nvinfo : EIATTR_EXIT_INSTR_OFFSETS
	.align		4
        /*0064*/ 	.byte	0x04, 0x1c
        /*0066*/ 	.short	(.L_275 - .L_274)


	//   ....[0]....
.L_274:
        /*0068*/ 	.word	0x00000490


	//   ....[1]....
        /*006c*/ 	.word	0x00000510


	//----- nvinfo : EIATTR_CRS_STACK_SIZE
	.align		4
.L_275:
        /*0070*/ 	.byte	0x04, 0x1e
        /*0072*/ 	.short	(.L_277 - .L_276)
.L_276:
        /*0074*/ 	.word	0x00000000


	//----- nvinfo : EIATTR_CBANK_PARAM_SIZE
	.align		4
.L_277:
        /*0078*/ 	.byte	0x03, 0x19
        /*007a*/ 	.short	0x0014


	//----- nvinfo : EIATTR_PARAM_CBANK
	.align		4
        /*007c*/ 	.byte	0x04, 0x0a
        /*007e*/ 	.short	(.L_279 - .L_278)
	.align		4
.L_278:
        /*0080*/ 	.word	index@(.nv.constant0._Z11reduceRegr0IfEvPT_S1_j)
        /*0084*/ 	.short	0x0380
        /*0086*/ 	.short	0x0014


	//----- nvinfo : EIATTR_SW_WAR
	.align		4
.L_279:
        /*0088*/ 	.byte	0x04, 0x36
        /*008a*/ 	.short	(.L_281 - .L_280)
.L_280:
        /*008c*/ 	.word	0x00000008
.L_281:


//--------------------- .nv.info._Z10reduceLog2IdEvPT_S1_j --------------------------
	.section	.nv.info._Z10reduceLog2IdEvPT_S1_j,"",@"SHT_CUDA_INFO"
	.sectionflags	@""
	.align	4


	//----- nvinfo : EIATTR_CUDA_API_VERSION
	.align		4
        /*0000*/ 	.byte	0x04, 0x37
        /*0002*/ 	.short	(.L_283 - .L_282)
.L_282:
        /*0004*/ 	.word	0x00000082


	//----- nvinfo : EIATTR_KPARAM_INFO
	.align		4
.L_283:
        /*0008*/ 	.byte	0x04, 0x17
        /*000a*/ 	.short	(.L_285 - .L_284)
.L_284:
        /*000c*/ 	.word	0x00000000
        /*0010*/ 	.short	0x0002
        /*0012*/ 	.short	0x0010
        /*0014*/ 	.byte	0x00, 0xf0, 0x11, 0x00


	//----- nvinfo : EIATTR_KPARAM_INFO
	.align		4
.L_285:
        /*0018*/ 	.byte	0x04, 0x17
        /*001a*/ 	.short	(.L_287 - .L_286)
.L_286:
        /*001c*/ 	.word	0x00000000
        /*0020*/ 	.short	0x0001
        /*0022*/ 	.short	0x0008
        /*0024*/ 	.byte	0x00, 0xf5, 0x21, 0x00


	//----- nvinfo : EIATTR_KPARAM_INFO
	.align		4
.L_287:
        /*0028*/ 	.byte	0x04, 0x17
        /*002a*/ 	.short	(.L_289 - .L_288)
.L_288:
        /*002c*/ 	.word	0x00000000
        /*0030*/ 	.short	0x0000
        /*0032*/ 	.short	0x0000
        /*0034*/ 	.byte	0x00, 0xf5, 0x21, 0x00


	//----- nvinfo : EIATTR_SPARSE_MMA_MASK
	.align		4
.L_289:
        /*0038*/ 	.byte	0x03, 0x50
        /*003a*/ 	.short	0x0000


	//----- nvinfo : EIATTR_MAXREG_COUNT
	.align		4
        /*003c*/ 	.byte	0x03, 0x1b
        /*003e*/ 	.short	0x00ff


	//----- nvinfo : EIATTR_NUM_BARRIERS
	.align		4
        /*0040*/ 	.byte	0x02, 0x4c
        /*0042*/ 	.byte	0x01
	.zero		1


	//----- nvinfo : EIATTR_MERCURY_ISA_VERSION
	.align		4
        /*0044*/ 	.byte	0x03, 0x5f
        /*0046*/ 	.short	0x0101


	//----- nvinfo : EIATTR_COOP_GROUP_MASK_REGIDS
	.align		4
        /*0048*/ 	.byte	0x04, 0x29
        /*004a*/ 	.short	(.L_291 - .L_290)


	//   ....[0]....
.L_290:
        /*004c*/ 	.word	0xffffffff


	//   ....[1]....
        /*0050*/ 	.word	0xffffffff


	//----- nvinfo : EIATTR_COOP_GROUP_INSTR_OFFSETS
	.align		4
.L_291:
        /*0054*/ 	.byte	0x04, 0x28
        /*0056*/ 	.short	(.L_293 - .L_292)


	//   ....[0]....
.L_292:
        /*0058*/ 	.word	0x00000690


	//   ....[1]....
        /*005c*/ 	.word	0x00000720


	//----- nvinfo : EIATTR_VRC_CTA_INIT_COUNT
	.align		4
.L_293:
        /*0060*/ 	.byte	0x02, 0x4a
	.zero		1
	.zero		1


	//----- nvinfo : EIATTR_EXIT_INSTR_OFFSETS
	.align		4
        /*0064*/ 	.byte	0x04, 0x1c
        /*0066*/ 	.short	(.L_295 - .L_294)


	//   ....[0]....
.L_294:
        /*0068*/ 	.word	0x00000760


	//   ....[1]....
        /*006c*/ 	.word	0x000007e0


	//----- nvinfo : EIATTR_CRS_STACK_SIZE
	.align		4
.L_295:
        /*0070*/ 	.byte	0x04, 0x1e
        /*0072*/ 	.short	(.L_297 - .L_296)
.L_296:
        /*0074*/ 	.word	0x00000000


	//----- nvinfo : EIATTR_CBANK_PARAM_SIZE
	.align		4
.L_297:
        /*0078*/ 	.byte	0x03, 0x19
        /*007a*/ 	.short	0x0014


	//----- nvinfo : EIATTR_PARAM_CBANK
	.align		4
        /*007c*/ 	.byte	0x04, 0x0a
        /*007e*/ 	.short	(.L_299 - .L_298)
	.align		4
.L_298:
        /*0080*/ 	.word	index@(.nv.constant0._Z10reduceLog2IdEvPT_S1_j)
        /*0084*/ 	.short	0x0380
        /*0086*/ 	.short	0x0014


	//----- nvinfo : EIATTR_SW_WAR
	.align		4
.L_299:
        /*0088*/ 	.byte	0x04, 0x36
        /*008a*/ 	.short	(.L_301 - .L_300)
.L_300:
        /*008c*/ 	.word	0x00000008
.L_301:


//--------------------- .nv.info._Z10reduceLog1IdEvPT_S1_j --------------------------
	.section	.nv.info._Z10reduceLog1IdEvPT_S1_j,"",@"SHT_CUDA_INFO"
	.sectionflags	@""
	.align	4


	//----- nvinfo : EIATTR_CUDA_API_VERSION
	.align		4
        /*0000*/ 	.byte	0x04, 0x37
        /*0002*/ 	.short	(.L_303 - .L_302)
.L_302:
        /*0004*/ 	.word	0x00000082


	//----- nvinfo : EIATTR_KPARAM_INFO
	.align		4
.L_303:
        /*0008*/ 	.byte	0x04, 0x17
        /*000a*/ 	.short	(.L_305 - .L_304)
.L_304:
        /*000c*/ 	.word	0x00000000
        /*0010*/ 	.short	0x0002
        /*0012*/ 	.short	0x0010
        /*0014*/ 	.byte	0x00, 0xf0, 0x11, 0x00


	//----- nvinfo : EIATTR_KPARAM_INFO
	.align		4
.L_305:
        /*0018*/ 	.byte	0x04, 0x17
        /*001a*/ 	.short	(.L_307 - .L_306)
.L_306:
        /*001c*/ 	.word	0x00000000
        /*0020*/ 	.short	0x0001
        /*0022*/ 	.short	0x0008
        /*0024*/ 	.byte	0x00, 0xf5, 0x21, 0x00


	//----- nvinfo : EIATTR_KPARAM_INFO
	.align		4
.L_307:
        /*0028*/ 	.byte	0x04, 0x17
        /*002a*/ 	.short	(.L_309 - .L_308)
.L_308:
        /*002c*/ 	.word	0x00000000
        /*0030*/ 	.short	0x0000
        /*0032*/ 	.short	0x0000
        /*0034*/ 	.byte	0x00, 0xf5, 0x21, 0x00


	//----- nvinfo : EIATTR_SPARSE_MMA_MASK
	.align		4
.L_309:
        /*0038*/ 	.byte	0x03, 0x50
        /*003a*/ 	.short	0x0000


	//----- nvinfo : EIATTR_MAXREG_COUNT
	.align		4
        /*003c*/ 	.byte	0x03, 0x1b
        /*003e*/ 	.short	0x00ff


	//----- nvinfo : EIATTR_NUM_BARRIERS
	.align		4
        /*0040*/ 	.byte	0x02, 0x4c
        /*0042*/ 	.byte	0x01
	.zero		1


	//----- nvinfo : EIATTR_MERCURY_ISA_VERSION
	.align		4
        /*0044*/ 	.byte	0x03, 0x5f
        /*0046*/ 	.short	0x0101


	//----- nvinfo : EIATTR_COOP_GROUP_MASK_REGIDS
	.align		4
        /*0048*/ 	.byte	0x04, 0x29
        /*004a*/ 	.short	(.L_311 - .L_310)


	//   ....[0]....
.L_310:
        /*004c*/ 	.word	0xffffffff


	//   ....[1]....
        /*0050*/ 	.word	0xffffffff


	//----- nvinfo : EIATTR_COOP_GROUP_INSTR_OFFSETS
	.align		4
.L_311:
        /*0054*/ 	.byte	0x04, 0x28
        /*0056*/ 	.short	(.L_313 - .L_312)


	//   ....[0]....
.L_312:
        /*0058*/ 	.word	0x00000680


	//   ....[1]....
        /*005c*/ 	.word	0x00000770


	//----- nvinfo : EIATTR_VRC_CTA_INIT_COUNT
	.align		4
.L_313:
        /*0060*/ 	.byte	0x02, 0x4a
	.zero		1
	.zero		1


	//----- nvinfo : EIATTR_EXIT_INSTR_OFFSETS
	.align		4
        /*0064*/ 	.byte	0x04, 0x1c
        /*0066*/ 	.short	(.L_315 - .L_314)


	//   ....[0]....
.L_314:
        /*0068*/ 	.word	0x00000790


	//   ....[1]....
        /*006c*/ 	.word	0x00000810


	//----- nvinfo : EIATTR_CRS_STACK_SIZE
	.align		4
.L_315:
        /*0070*/ 	.byte	0x04, 0x1e
        /*0072*/ 	.short	(.L_317 - .L_316)
.L_316:
        /*0074*/ 	.word	0x00000000


	//----- nvinfo : EIATTR_CBANK_PARAM_SIZE
	.align		4
.L_317:
        /*0078*/ 	.byte	0x03, 0x19
        /*007a*/ 	.short	0x0014


	//----- nvinfo : EIATTR_PARAM_CBANK
	.align		4
        /*007c*/ 	.byte	0x04, 0x0a
        /*007e*/ 	.short	(.L_319 - .L_318)
	.align		4
.L_318:
        /*0080*/ 	.word	index@(.nv.constant0._Z10reduceLog1IdEvPT_S1_j)
        /*0084*/ 	.short	0x0380
        /*0086*/ 	.short	0x0014


	//----- nvinfo : EIATTR_SW_WAR
	.align		4
.L_319:
        /*0088*/ 	.byte	0x04, 0x36
        /*008a*/ 	.short	(.L_321 - .L_320)
.L_320:
        /*008c*/ 	.word	0x00000008
.L_321:


//--------------------- .nv.info._Z10reduceLog0IdEvPT_S1_j --------------------------
	.section	.nv.info._Z10reduceLog0IdEvPT_S1_j,"",@"SHT_CUDA_INFO"
	.sectionflags	@""
	.align	4


	//----- nvinfo : EIATTR_CUDA_API_VERSION
	.align		4
        /*0000*/ 	.byte	0x04, 0x37
        /*0002*/ 	.short	(.L_323 - .L_322)
.L_322:
        /*0004*/ 	.word	0x00000082


	//----- nvinfo : EIATTR_KPARAM_INFO
	.align		4
.L_323:
        /*0008*/ 	.byte	0x04, 0x17
        /*000a*/ 	.short	(.L_325 - .L_324)
.L_324:
        /*000c*/ 	.word	0x00000000
        /*0010*/ 	.short	0x0002
        /*0012*/ 	.short	0x0010
        /*0014*/ 	.byte	0x00, 0xf0, 0x11, 0x00


	//----- nvinfo : EIATTR_KPARAM_INFO
	.align		4
.L_325:
        /*0018*/ 	.byte	0x04, 0x17
        /*001a*/ 	.short	(.L_327 - .L_326)
.L_326:
        /*001c*/ 	.word	0x00000000
        /*0020*/ 	.short	0x0001
        /*0022*/ 	.short	0x0008
        /*0024*/ 	.byte	0x00, 0xf5, 0x21, 0x00


	//----- nvinfo : EIATTR_KPARAM_INFO
	.align		4
.L_327:
        /*0028*/ 	.byte	0x04, 0x17
        /*002a*/ 	.short	(.L_329 - .L_328)
.L_328:
        /*002c*/ 	.word	0x00000000
        /*0030*/ 	.short	0x0000
        /*0032*/ 	.short	0x0000
        /*0034*/ 	.byte	0x00, 0xf5, 0x21, 0x00


	//----- nvinfo : EIATTR_SPARSE_MMA_MASK
	.align		4
.L_329:
        /*0038*/ 	.byte	0x03, 0x50
        /*003a*/ 	.short	0x0000


	//----- nvinfo : EIATTR_MAXREG_COUNT
	.align		4
        /*003c*/ 	.byte	0x03, 0x1b
        /*003e*/ 	.short	0x00ff


	//----- nvinfo : EIATTR_NUM_BARRIERS
	.align		4
        /*0040*/ 	.byte	0x02, 0x4c
        /*0042*/ 	.byte	0x01
	.zero		1


	//----- nvinfo : EIATTR_MERCURY_ISA_VERSION
	.align		4
        /*0044*/ 	.byte	0x03, 0x5f
        /*0046*/ 	.short	0x0101


	//----- nvinfo : EIATTR_COOP_GROUP_MASK_REGIDS
	.align		4
        /*0048*/ 	.byte	0x04, 0x29
        /*004a*/ 	.short	(.L_331 - .L_330)


	//   ....[0]....
.L_330:
        /*004c*/ 	.word	0xffffffff


	//   ....[1]....
        /*0050*/ 	.word	0xffffffff


	//----- nvinfo : EIATTR_COOP_GROUP_INSTR_OFFSETS
	.align		4
.L_331:
        /*0054*/ 	.byte	0x04, 0x28
        /*0056*/ 	.short	(.L_333 - .L_332)


	//   ....[0]....
.L_332:
        /*0058*/ 	.word	0x00000680


	//   ....[1]....
        /*005c*/ 	.word	0x00000740


	//----- nvinfo : EIATTR_VRC_CTA_INIT_COUNT
	.align		4
.L_333:
        /*0060*/ 	.byte	0x02, 0x4a
	.zero		1
	.zero		1


	//----- nvinfo : EIATTR_EXIT_INSTR_OFFSETS
	.align		4
        /*0064*/ 	.byte	0x04, 0x1c
        /*0066*/ 	.short	(.L_335 - .L_334)


	//   ....[0]....
.L_334:
        /*0068*/ 	.word	0x00000770


	//   ....[1]....
        /*006c*/ 	.word	0x000007f0


	//----- nvinfo : EIATTR_CRS_STACK_SIZE
	.align		4
.L_335:
        /*0070*/ 	.byte	0x04, 0x1e
        /*0072*/ 	.short	(.L_337 - .L_336)
.L_336:
        /*0074*/ 	.word	0x00000000


	//----- nvinfo : EIATTR_CBANK_PARAM_SIZE
	.align		4
.L_337:
        /*0078*/ 	.byte	0x03, 0x19
        /*007a*/ 	.short	0x0014


	//----- nvinfo : EIATTR_PARAM_CBANK
	.align		4
        /*007c*/ 	.byte	0x04, 0x0a
        /*007e*/ 	.short	(.L_339 - .L_338)
	.align		4
.L_338:
        /*0080*/ 	.word	index@(.nv.constant0._Z10reduceLog0IdEvPT_S1_j)
        /*0084*/ 	.short	0x0380
        /*0086*/ 	.short	0x0014


	//----- nvinfo : EIATTR_SW_WAR
	.align		4
.L_339:
        /*0088*/ 	.byte	0x04, 0x36
        /*008a*/ 	.short	(.L_341 - .L_340)
.L_340:
        /*008c*/ 	.word	0x00000008
.L_341:


//--------------------- .nv.info._Z7reduce2IdEvPT_S1_j --------------------------
	.section	.nv.info._Z7reduce2IdEvPT_S1_j,"",@"SHT_CUDA_INFO"
	.sectionflags	@""
	.align	4


	//----- nvinfo : EIATTR_CUDA_API_VERSION
	.align		4
        /*0000*/ 	.byte	0x04, 0x37
        /*0002*/ 	.short	(.L_343 - .L_342)
.L_342:
        /*0004*/ 	.word	0x00000082


	//----- nvinfo : EIATTR_KPARAM_INFO
	.align		4
.L_343:
        /*0008*/ 	.byte	0x04, 0x17
        /*000a*/ 	.short	(.L_345 - .L_344)
.L_344:
        /*000c*/ 	.word	0x00000000
        /*0010*/ 	.short	0x0002
        /*0012*/ 	.short	0x0010
        /*0014*/ 	.byte	0x00, 0xf0, 0x11, 0x00


	//----- nvinfo : EIATTR_KPARAM_INFO
	.align		4
.L_345:
        /*0018*/ 	.byte	0x04, 0x17
        /*001a*/ 	.short	(.L_347 - .L_346)
.L_346:
        /*001c*/ 	.word	0x00000000
        /*0020*/ 	.short	0x0001
        /*0022*/ 	.short	0x0008
        /*0024*/ 	.byte	0x00, 0xf5, 0x21, 0x00


	//----- nvinfo : EIATTR_KPARAM_INFO
	.align		4
.L_347:
        /*0028*/ 	.byte	0x04, 0x17
        /*002a*/ 	.short	(.L_349 - .L_348)
.L_348:
        /*002c*/ 	.word	0x00000000
        /*0030*/ 	.short	0x0000
        /*0032*/ 	.short	0x0000
        /*0034*/ 	.byte	0x00, 0xf5, 0x21, 0x00


	//----- nvinfo : EIATTR_SPARSE_MMA_MASK
	.align		4
.L_349:
        /*0038*/ 	.byte	0x03, 0x50
        /*003a*/ 	.short	0x0000


	//----- nvinfo : EIATTR_MAXREG_COUNT
	.align		4
        /*003c*/ 	.byte	0x03, 0x1b
        /*003e*/ 	.short	0x00ff


	//----- nvinfo : EIATTR_NUM_BARRIERS
	.align		4
        /*0040*/ 	.byte	0x02, 0x4c
        /*0042*/ 	.byte	0x01
	.zero		1


	//----- nvinfo : EIATTR_MERCURY_ISA_VERSION
	.align		4
        /*0044*/ 	.byte	0x03, 0x5f
        /*0046*/ 	.short	0x0101


	//----- nvinfo : EIATTR_COOP_GROUP_MASK_REGIDS
	.align		4
        /*0048*/ 	.byte	0x04, 0x29
        /*004a*/ 	.short	(.L_351 - .L_350)


	//   ....[0]....
.L_350:
        /*004c*/ 	.word	0xffffffff


	//   ....[1]....
        /*0050*/ 	.word	0xffffffff


	//----- nvinfo : EIATTR_COOP_GROUP_INSTR_OFFSETS
	.align		4
.L_351:
        /*0054*/ 	.byte	0x04, 0x28
        /*0056*/ 	.short	(.L_353 - .L_352)


	//   ....[0]....
.L_352:
        /*0058*/ 	.word	0x00000140


	//   ....[1]....
        /*005c*/ 	.word	0x000001d0


	//----- nvinfo : EIATTR_VRC_CTA_INIT_COUNT
	.align		4
.L_353:
        /*0060*/ 	.byte	0x02, 0x4a
	.zero		1
	.zero		1


	//----- nvinfo : EIATTR_EXIT_INSTR_OFFSETS
	.align		4
        /*0064*/ 	.byte	0x04, 0x1c
        /*0066*/ 	.short	(.L_355 - .L_354)


	//   ....[0]....
.L_354:
        /*0068*/ 	.word	0x00000210


	//   ....[1]....
        /*006c*/ 	.word	0x00000290


	//----- nvinfo : EIATTR_CBANK_PARAM_SIZE
	.align		4
.L_355:
        /*0070*/ 	.byte	0x03, 0x19
        /*0072*/ 	.short	0x0014


	//----- nvinfo : EIATTR_PARAM_CBANK
	.align		4
        /*0074*/ 	.byte	0x04, 0x0a
        /*0076*/ 	.short	(.L_357 - .L_356)
	.align		4
.L_356:
        /*0078*/ 	.word	index@(.nv.constant0._Z7reduce2IdEvPT_S1_j)
        /*007c*/ 	.short	0x0380
        /*007e*/ 	.short	0x0014


	//----- nvinfo : EIATTR_SW_WAR
	.align		4
.L_357:
        /*0080*/ 	.byte	0x04, 0x36
        /*0082*/ 	.short	(.L_359 - .L_358)
.L_358:
        /*0084*/ 	.word	0x00000008
.L_359:


//--------------------- .nv.info._Z7reduce1IdEvPT_S1_j --------------------------
	.section	.nv.info._Z7reduce1IdEvPT_S1_j,"",@"SHT_CUDA_INFO"
	.sectionflags	@""
	.align	4


	//----- nvinfo : EIATTR_CUDA_API_VERSION
	.align		4
        /*0000*/ 	.byte	0x04, 0x37
        /*0002*/ 	.short	(.L_361 - .L_360)
.L_360:
        /*0004*/ 	.word	0x00000082


	//----- nvinfo : EIATTR_KPARAM_INFO
	.align		4
.L_361:
        /*0008*/ 	.byte	0x04, 0x17
        /*000a*/ 	.short	(.L_363 - .L_362)
.L_362:
        /*000c*/ 	.word	0x00000000
        /*0010*/ 	.short	0x0002
        /*0012*/ 	.short	0x0010
        /*0014*/ 	.byte	0x00, 0xf0, 0x11, 0x00


	//----- nvinfo : EIATTR_KPARAM_INFO
	.align		4
.L_363:
        /*0018*/ 	.byte	0x04, 0x17
        /*001a*/ 	.short	(.L_365 - .L_364)
.L_364:
        /*001c*/ 	.word	0x00000000
        /*0020*/ 	.short	0x0001
        /*0022*/ 	.short	0x0008
        /*0024*/ 	.byte	0x00, 0xf5, 0x21, 0x00


	//----- nvinfo : EIATTR_KPARAM_INFO
	.align		4
.L_365:
        /*0028*/ 	.byte	0x04, 0x17
        /*002a*/ 	.short	(.L_367 - .L_366)
.L_366:
        /*002c*/ 	.word	0x00000000
        /*0030*/ 	.short	0x0000
        /*0032*/ 	.short	0x0000
        /*0034*/ 	.byte	0x00, 0xf5, 0x21, 0x00


	//----- nvinfo : EIATTR_SPARSE_MMA_MASK
	.align		4
.L_367:
        /*0038*/ 	.byte	0x03, 0x50
        /*003a*/ 	.short	0x0000


	//----- nvinfo : EIATTR_MAXREG_COUNT
	.align		4
        /*003c*/ 	.byte	0x03, 0x1b
        /*003e*/ 	.short	0x00ff


	//----- nvinfo : EIATTR_NUM_BARRIERS
	.align		4
        /*0040*/ 	.byte	0x02, 0x4c
        /*0042*/ 	.byte	0x01
	.zero		1


	//----- nvinfo : EIATTR_MERCURY_ISA_VERSION
	.align		4
        /*0044*/ 	.byte	0x03, 0x5f
        /*0046*/ 	.short	0x0101


	//----- nvinfo : EIATTR_COOP_GROUP_MASK_REGIDS
	.align		4
        /*0048*/ 	.byte	0x04, 0x29
        /*004a*/ 	.short	(.L_369 - .L_368)


	//   ....[0]....
.L_368:
        /*004c*/ 	.word	0xffffffff


	//   ....[1]....
        /*0050*/ 	.word	0xffffffff


	//----- nvinfo : EIATTR_COOP_GROUP_INSTR_OFFSETS
	.align		4
.L_369:
        /*0054*/ 	.byte	0x04, 0x28
        /*0056*/ 	.short	(.L_371 - .L_370)


	//   ....[0]....
.L_370:
        /*0058*/ 	.word	0x00000130


	//   ....[1]....
        /*005c*/ 	.word	0x00000220


	//----- nvinfo : EIATTR_VRC_CTA_INIT_COUNT
	.align		4
.L_371:
        /*0060*/ 	.byte	0x02, 0x4a
	.zero		1
	.zero		1


	//----- nvinfo : EIATTR_EXIT_INSTR_OFFSETS
	.align		4
        /*0064*/ 	.byte	0x04, 0x1c
        /*0066*/ 	.short	(.L_373 - .L_372)


	//   ....[0]....
.L_372:
        /*0068*/ 	.word	0x00000240


	//   ....[1]....
        /*006c*/ 	.word	0x000002c0


	//----- nvinfo : EIATTR_CBANK_PARAM_SIZE
	.align		4
.L_373:
        /*0070*/ 	.byte	0x03, 0x19
        /*0072*/ 	.short	0x0014


	//----- nvinfo : EIATTR_PARAM_CBANK
	.align		4
        /*0074*/ 	.byte	0x04, 0x0a
        /*0076*/ 	.short	(.L_375 - .L_374)
	.align		4
.L_374:
        /*0078*/ 	.word	index@(.nv.constant0._Z7reduce1IdEvPT_S1_j)
        /*007c*/ 	.short	0x0380
        /*007e*/ 	.short	0x0014


	//----- nvinfo : EIATTR_SW_WAR
	.align		4
.L_375:
        /*0080*/ 	.byte	0x04, 0x36
        /*0082*/ 	.short	(.L_377 - .L_376)
.L_376:
        /*0084*/ 	.word	0x00000008
.L_377:


//--------------------- .nv.info._Z7reduce0IdEvPT_S1_j --------------------------
	.section	.nv.info._Z7reduce0IdEvPT_S1_j,"",@"SHT_CUDA_INFO"
	.sectionflags	@""
	.align	4


	//----- nvinfo : EIATTR_CUDA_API_VERSION
	.align		4
        /*0000*/ 	.byte	0x04, 0x37
        /*0002*/ 	.short	(.L_379 - .L_378)
.L_378:
        /*0004*/ 	.word	0x00000082


	//----- nvinfo : EIATTR_KPARAM_INFO
	.align		4
.L_379:
        /*0008*/ 	.byte	0x04, 0x17
        /*000a*/ 	.short	(.L_381 - .L_380)
.L_380:
        /*000c*/ 	.word	0x00000000
        /*0010*/ 	.short	0x0002
        /*0012*/ 	.short	0x0010
        /*0014*/ 	.byte	0x00, 0xf0, 0x11, 0x00


	//----- nvinfo : EIATTR_KPARAM_INFO
	.align		4
.L_381:
        /*0018*/ 	.byte	0x04, 0x17
        /*001a*/ 	.short	(.L_383 - .L_382)
.L_382:
        /*001c*/ 	.word	0x00000000
        /*0020*/ 	.short	0x0001
        /*0022*/ 	.short	0x0008
        /*0024*/ 	.byte	0x00, 0xf5, 0x21, 0x00


	//----- nvinfo : EIATTR_KPARAM_INFO
	.align		4
.L_383:
        /*0028*/ 	.byte	0x04, 0x17
        /*002a*/ 	.short	(.L_385 - .L_384)
.L_384:
        /*002c*/ 	.word	0x00000000
        /*0030*/ 	.short	0x0000
        /*0032*/ 	.short	0x0000
        /*0034*/ 	.byte	0x00, 0xf5, 0x21, 0x00


	//----- nvinfo : EIATTR_SPARSE_MMA_MASK
	.align		4
.L_385:
        /*0038*/ 	.byte	0x03, 0x50
        /*003a*/ 	.short	0x0000


	//----- nvinfo : EIATTR_MAXREG_COUNT
	.align		4
        /*003c*/ 	.byte	0x03, 0x1b
        /*003e*/ 	.short	0x00ff


	//----- nvinfo : EIATTR_NUM_BARRIERS
	.align		4
        /*0040*/ 	.byte	0x02, 0x4c
        /*0042*/ 	.byte	0x01
	.zero		1


	//----- nvinfo : EIATTR_MERCURY_ISA_VERSION
	.align		4
        /*0044*/ 	.byte	0x03, 0x5f
        /*0046*/ 	.short	0x0101


	//----- nvinfo : EIATTR_COOP_GROUP_MASK_REGIDS
	.align		4
        /*0048*/ 	.byte	0x04, 0x29
        /*004a*/ 	.short	(.L_387 - .L_386)


	//   ....[0]....
.L_386:
        /*004c*/ 	.word	0xffffffff


	//   ....[1]....
        /*0050*/ 	.word	0xffffffff


	//----- nvinfo : EIATTR_COOP_GROUP_INSTR_OFFSETS
	.align		4
.L_387:
        /*0054*/ 	.byte	0x04, 0x28
        /*0056*/ 	.short	(.L_389 - .L_388)


	//   ....[0]....
.L_388:
        /*0058*/ 	.word	0x00000130


	//   ....[1]....
        /*005c*/ 	.word	0x000001f0


	//----- nvinfo : EIATTR_VRC_CTA_INIT_COUNT
	.align		4
.L_389:
        /*0060*/ 	.byte	0x02, 0x4a
	.zero		1
	.zero		1


	//----- nvinfo : EIATTR_EXIT_INSTR_OFFSETS
	.align		4
        /*0064*/ 	.byte	0x04, 0x1c
        /*0066*/ 	.short	(.L_391 - .L_390)


	//   ....[0]....
.L_390:
        /*0068*/ 	.word	0x00000220


	//   ....[1]....
        /*006c*/ 	.word	0x000002a0


	//----- nvinfo : EIATTR_CBANK_PARAM_SIZE
	.align		4
.L_391:
        /*0070*/ 	.byte	0x03, 0x19
        /*0072*/ 	.short	0x0014


	//----- nvinfo : EIATTR_PARAM_CBANK
	.align		4
        /*0074*/ 	.byte	0x04, 0x0a
        /*0076*/ 	.short	(.L_393 - .L_392)
	.align		4
.L_392:
        /*0078*/ 	.word	index@(.nv.constant0._Z7reduce0IdEvPT_S1_j)
        /*007c*/ 	.short	0x0380
        /*007e*/ 	.short	0x0014


	//----- nvinfo : EIATTR_SW_WAR
	.align		4
.L_393:
        /*0080*/ 	.byte	0x04, 0x36
        /*0082*/ 	.short	(.L_395 - .L_394)
.L_394:
        /*0084*/ 	.word	0x00000008
.L_395:


//--------------------- .nv.info._Z11reduceRegr2IdEvPT_S1_j --------------------------
	.section	.nv.info._Z11reduceRegr2IdEvPT_S1_j,"",@"SHT_CUDA_INFO"
	.sectionflags	@""
	.align	4


	//----- nvinfo : EIATTR_CUDA_API_VERSION
	.align		4
        /*0000*/ 	.byte	0x04, 0x37
        /*0002*/ 	.short	(.L_397 - .L_396)
.L_396:
        /*0004*/ 	.word	0x00000082


	//----- nvinfo : EIATTR_KPARAM_INFO
	.align		4
.L_397:
        /*0008*/ 	.byte	0x04, 0x17
        /*000a*/ 	.short	(.L_399 - .L_398)
.L_398:
        /*000c*/ 	.word	0x00000000
        /*0010*/ 	.short	0x0002
        /*0012*/ 	.short	0x0010
        /*0014*/ 	.byte	0x00, 0xf0, 0x11, 0x00


	//----- nvinfo : EIATTR_KPARAM_INFO
	.align		4
.L_399:
        /*0018*/ 	.byte	0x04, 0x17
        /*001a*/ 	.short	(.L_401 - .L_400)
.L_400:
        /*001c*/ 	.word	0x00000000
        /*0020*/ 	.short	0x0001
        /*0022*/ 	.short	0x0008
        /*0024*/ 	.byte	0x00, 0xf5, 0x21, 0x00


	//----- nvinfo : EIATTR_KPARAM_INFO
	.align		4
.L_401:
        /*0028*/ 	.byte	0x04, 0x17
        /*002a*/ 	.short	(.L_403 - .L_402)
.L_402:
        /*002c*/ 	.word	0x00000000
        /*0030*/ 	.short	0x0000
        /*0032*/ 	.short	0x0000
        /*0034*/ 	.byte	0x00, 0xf5, 0x21, 0x00


	//----- nvinfo : EIATTR_SPARSE_MMA_MASK
	.align		4
.L_403:
        /*0038*/ 	.byte	0x03, 0x50
        /*003a*/ 	.short	0x0000


	//----- nvinfo : EIATTR_MAXREG_COUNT
	.align		4
        /*003c*/ 	.byte	0x03, 0x1b
        /*003e*/ 	.short	0x00ff


	//----- nvinfo : EIATTR_NUM_BARRIERS
	.align		4
        /*0040*/ 	.byte	0x02, 0x4c
        /*0042*/ 	.byte	0x01
	.zero		1


	//----- nvinfo : EIATTR_MERCURY_ISA_VERSION
	.align		4
        /*0044*/ 	.byte	0x03, 0x5f
        /*0046*/ 	.short	0x0101


	//----- nvinfo : EIATTR_COOP_GROUP_MASK_REGIDS
	.align		4
        /*0048*/ 	.byte	0x04, 0x29
        /*004a*/ 	.short	(.L_405 - .L_404)


	//   ....[0]....
.L_404:
        /*004c*/ 	.word	0xffffffff


	//   ....[1]....
        /*0050*/ 	.word	0xffffffff


	//----- nvinfo : EIATTR_COOP_GROUP_INSTR_OFFSETS
	.align		4
.L_405:
        /*0054*/ 	.byte	0x04, 0x28
        /*0056*/ 	.short	(.L_407 - .L_406)


	//   ....[0]....
.L_406:
        /*0058*/ 	.word	0x00000a70


	//   ....[1]....
        /*005c*/ 	.word	0x00000b00


	//----- nvinfo : EIATTR_VRC_CTA_INIT_COUNT
	.align		4
.L_407:
        /*0060*/ 	.byte	0x02, 0x4a
	.zero		1
	.zero		1


	//----- nvinfo : EIATTR_EXIT_INSTR_OFFSETS
	.align		4
        /*0064*/ 	.byte	0x04, 0x1c
        /*0066*/ 	.short	(.L_409 - .L_408)


	//   ....[0]....
.L_408:
        /*0068*/ 	.word	0x00000b40


	//   ....[1]....
        /*006c*/ 	.word	0x00000bc0


	//----- nvinfo : EIATTR_CRS_STACK_SIZE
	.align		4
.L_409:
        /*0070*/ 	.byte	0x04, 0x1e
        /*0072*/ 	.short	(.L_411 - .L_410)
.L_410:
        /*0074*/ 	.word	0x00000000


	//----- nvinfo : EIATTR_CBANK_PARAM_SIZE
	.align		4
.L_411:
        /*0078*/ 	.byte	0x03, 0x19
        /*007a*/ 	.short	0x0014


	//----- nvinfo : EIATTR_PARAM_CBANK
	.align		4
        /*007c*/ 	.byte	0x04, 0x0a
        /*007e*/ 	.short	(.L_413 - .L_412)
	.align		4
.L_412:
        /*0080*/ 	.word	index@(.nv.constant0._Z11reduceRegr2IdEvPT_S1_j)
        /*0084*/ 	.short	0x0380
        /*0086*/ 	.short	0x0014


	//----- nvinfo : EIATTR_SW_WAR
	.align		4
.L_413:
        /*0088*/ 	.byte	0x04, 0x36
        /*008a*/ 	.short	(.L_415 - .L_414)
.L_414:
        /*008c*/ 	.word	0x00000008
.L_415:


//--------------------- .nv.info._Z11reduceRegr1IdEvPT_S1_j --------------------------
	.section	.nv.info._Z11reduceRegr1IdEvPT_S1_j,"",@"SHT_CUDA_INFO"
	.sectionflags	@""
	.align	4


	//----- nvinfo : EIATTR_CUDA_API_VERSION
	.align		4
        /*0000*/ 	.byte	0x04, 0x37
        /*0002*/ 	.short	(.L_417 - .L_416)
.L_416:
        /*0004*/ 	.word	0x00000082


	//----- nvinfo : EIATTR_KPARAM_INFO
	.align		4
.L_417:
        /*0008*/ 	.byte	0x04, 0x17
        /*000a*/ 	.short	(.L_419 - .L_418)
.L_418:
        /*000c*/ 	.word	0x00000000
        /*0010*/ 	.short	0x0002
        /*0012*/ 	.short	0x0010
        /*0014*/ 	.byte	0x00, 0xf0, 0x11, 0x00


	//----- nvinfo : EIATTR_KPARAM_INFO
	.align		4
.L_419:
        /*0018*/ 	.byte	0x04, 0x17
        /*001a*/ 	.short	(.L_421 - .L_420)
.L_420:
        /*001c*/ 	.word	0x00000000
        /*0020*/ 	.short	0x0001
        /*0022*/ 	.short	0x0008
        /*0024*/ 	.byte	0x00, 0xf5, 0x21, 0x00


	//----- nvinfo : EIATTR_KPARAM_INFO
	.align		4
.L_421:
        /*0028*/ 	.byte	0x04, 0x17
        /*002a*/ 	.short	(.L_423 - .L_422)
.L_422:
        /*002c*/ 	.word	0x00000000
        /*0030*/ 	.short	0x0000
        /*0032*/ 	.short	0x0000
        /*0034*/ 	.byte	0x00, 0xf5, 0x21, 0x00


	//----- nvinfo : EIATTR_SPARSE_MMA_MASK
	.align		4
.L_423:
        /*0038*/ 	.byte	0x03, 0x50
        /*003a*/ 	.short	0x0000


	//----- nvinfo : EIATTR_MAXREG_COUNT
	.align		4
        /*003c*/ 	.byte	0x03, 0x1b
        /*003e*/ 	.short	0x00ff


	//----- nvinfo : EIATTR_NUM_BARRIERS
	.align		4
        /*0040*/ 	.byte	0x02, 0x4c
        /*0042*/ 	.byte	0x01
	.zero		1


	//----- nvinfo : EIATTR_MERCURY_ISA_VERSION
	.align		4
        /*0044*/ 	.byte	0x03, 0x5f
        /*0046*/ 	.short	0x0101


	//----- nvinfo : EIATTR_COOP_GROUP_MASK_REGIDS
	.align		4
        /*0048*/ 	.byte	0x04, 0x29
        /*004a*/ 	.short	(.L_425 - .L_424)


	//   ....[0]....
.L_424:
        /*004c*/ 	.word	0xffffffff


	//   ....[1]....
        /*0050*/ 	.word	0xffffffff


	//----- nvinfo : EIATTR_COOP_GROUP_INSTR_OFFSETS
	.align		4
.L_425:
        /*0054*/ 	.byte	0x04, 0x28
        /*0056*/ 	.short	(.L_427 - .L_426)


	//   ....[0]....
.L_426:
        /*0058*/ 	.word	0x00000a50


	//   ....[1]....
        /*005c*/ 	.word	0x00000b40


	//----- nvinfo : EIATTR_VRC_CTA_INIT_COUNT
	.align		4
.L_427:
        /*0060*/ 	.byte	0x02, 0x4a
	.zero		1
	.zero		1


	//----- nvinfo : EIATTR_EXIT_INSTR_OFFSETS
	.align		4
        /*0064*/ 	.byte	0x04, 0x1c
        /*0066*/ 	.short	(.L_429 - .L_428)


	//   ....[0]....
.L_428:
        /*0068*/ 	.word	0x00000b60


	//   ....[1]....
        /*006c*/ 	.word	0x00000be0


	//----- nvinfo : EIATTR_CRS_STACK_SIZE
	.align		4
.L_429:
        /*0070*/ 	.byte	0x04, 0x1e
        /*0072*/ 	.short	(.L_431 - .L_430)
.L_430:
        /*0074*/ 	.word	0x00000000


	//----- nvinfo : EIATTR_CBANK_PARAM_SIZE
	.align		4
.L_431:
        /*0078*/ 	.byte	0x03, 0x19
        /*007a*/ 	.short	0x0014


	//----- nvinfo : EIATTR_PARAM_CBANK
	.align		4
        /*007c*/ 	.byte	0x04, 0x0a
        /*007e*/ 	.short	(.L_433 - .L_432)
	.align		4
.L_432:
        /*0080*/ 	.word	index@(.nv.constant0._Z11reduceRegr1IdEvPT_S1_j)
        /*0084*/ 	.short	0x0380
        /*0086*/ 	.short	0x0014


	//----- nvinfo : EIATTR_SW_WAR
	.align		4
.L_433:
        /*0088*/ 	.byte	0x04, 0x36
        /*008a*/ 	.short	(.L_435 - .L_434)
.L_434:
        /*008c*/ 	.word	0x00000008
.L_435:


//--------------------- .nv.info._Z11reduceRegr0IdEvPT_S1_j --------------------------
	.section	.nv.info._Z11reduceRegr0IdEvPT_S1_j,"",@"SHT_CUDA_INFO"
	.sectionflags	@""
	.align	4


	//----- nvinfo : EIATTR_CUDA_API_VERSION
	.align		4
        /*0000*/ 	.byte	0x04, 0x37
        /*0002*/ 	.short	(.L_437 - .L_436)
.L_436:
        /*0004*/ 	.word	0x00000082


	//----- nvinfo : EIATTR_KPARAM_INFO
	.align		4
.L_437:
        /*0008*/ 	.byte	0x04, 0x17
        /*000a*/ 	.short	(.L_439 - .L_438)
.L_438:
        /*000c*/ 	.word	0x00000000
        /*0010*/ 	.short	0x0002
        /*0012*/ 	.short	0x0010
        /*0014*/ 	.byte	0x00, 0xf0, 0x11, 0x00


	//----- nvinfo : EIATTR_KPARAM_INFO
	.align		4
.L_439:
        /*0018*/ 	.byte	0x04, 0x17
        /*001a*/ 	.short	(.L_441 - .L_440)
.L_440:
        /*001c*/ 	.word	0x00000000
        /*0020*/ 	.short	0x0001
        /*0022*/ 	.short	0x0008
        /*0024*/ 	.byte	0x00, 0xf5, 0x21, 0x00


	//----- nvinfo : EIATTR_KPARAM_INFO
	.align		4
.L_441:
        /*0028*/ 	.byte	0x04, 0x17
        /*002a*/ 	.short	(.L_443 - .L_442)
.L_442:
        /*002c*/ 	.word	0x00000000
        /*0030*/ 	.short	0x0000
        /*0032*/ 	.short	0x0000
        /*0034*/ 	.byte	0x00, 0xf5, 0x21, 0x00


	//----- nvinfo : EIATTR_SPARSE_MMA_MASK
	.align		4
.L_443:
        /*0038*/ 	.byte	0x03, 0x50
        /*003a*/ 	.short	0x0000


	//----- nvinfo : EIATTR_MAXREG_COUNT
	.align		4
        /*003c*/ 	.byte	0x03, 0x1b
        /*003e*/ 	.short	0x00ff


	//----- nvinfo : EIATTR_NUM_BARRIERS
	.align		4
        /*0040*/ 	.byte	0x02, 0x4c
        /*0042*/ 	.byte	0x01
	.zero		1


	//----- nvinfo : EIATTR_MERCURY_ISA_VERSION
	.align		4
        /*0044*/ 	.byte	0x03, 0x5f
        /*0046*/ 	.short	0x0101


	//----- nvinfo : EIATTR_COOP_GROUP_MASK_REGIDS
	.align		4
        /*0048*/ 	.byte	0x04, 0x29
        /*004a*/ 	.short	(.L_445 - .L_444)


	//   ....[0]....
.L_444:
        /*004c*/ 	.word	0xffffffff


	//   ....[1]....
        /*0050*/ 	.word	0xffffffff


	//----- nvinfo : EIATTR_COOP_GROUP_INSTR_OFFSETS
	.align		4
.L_445:
        /*0054*/ 	.byte	0x04, 0x28
        /*0056*/ 	.short	(.L_447 - .L_446)


	//   ....[0]....
.L_446:
        /*0058*/ 	.word	0x00000a50


	//   ....[1]....
        /*005c*/ 	.word	0x00000b10


	//----- nvinfo : EIATTR_VRC_CTA_INIT_COUNT
	.align		4
.L_447:
        /*0060*/ 	.byte	0x02, 0x4a
	.zero		1
	.zero		1


	//----- nvinfo : EIATTR_EXIT_INSTR_OFFSETS
	.align		4
        /*0064*/ 	.byte	0x04, 0x1c
        /*0066*/ 	.short	(.L_449 - .L_448)


	//   ....[0]....
.L_448:
        /*0068*/ 	.word	0x00000b40


	//   ....[1]....
        /*006c*/ 	.word	0x00000bc0


	//----- nvinfo : EIATTR_CRS_STACK_SIZE
	.align		4
.L_449:
        /*0070*/ 	.byte	0x04, 0x1e
        /*0072*/ 	.short	(.L_451 - .L_450)
.L_450:
        /*0074*/ 	.word	0x00000000


	//----- nvinfo : EIATTR_CBANK_PARAM_SIZE
	.align		4
.L_451:
        /*0078*/ 	.byte	0x03, 0x19
        /*007a*/ 	.short	0x0014


	//----- nvinfo : EIATTR_PARAM_CBANK
	.align		4
        /*007c*/ 	.byte	0x04, 0x0a
        /*007e*/ 	.short	(.L_453 - .L_452)
	.align		4
.L_452:
        /*0080*/ 	.word	index@(.nv.constant0._Z11reduceRegr0IdEvPT_S1_j)
        /*0084*/ 	.short	0x0380
        /*0086*/ 	.short	0x0014


	//----- nvinfo : EIATTR_SW_WAR
	.align		4
.L_453:
        /*0088*/ 	.byte	0x04, 0x36
        /*008a*/ 	.short	(.L_455 - .L_454)
.L_454:
        /*008c*/ 	.word	0x00000008
.L_455:


//--------------------- .nv.callgraph             --------------------------
	.section	.nv.callgraph,"",@"SHT_CUDA_CALLGRAPH"
	.align	4
	.sectionentsize	8
	.align		4
        /*0000*/ 	.word	0x00000000
	.align		4
        /*0004*/ 	.word	0xffffffff
	.align		4
        /*0008*/ 	.word	0x00000000
	.align		4
        /*000c*/ 	.word	0xfffffffe
	.align		4
        /*0010*/ 	.word	0x00000000
	.align		4
        /*0014*/ 	.word	0xfffffffd
	.align		4
        /*0018*/ 	.word	0x00000000
	.align		4
        /*001c*/ 	.word	0xfffffffc


//--------------------- .text._Z10reduceLog2IfEvPT_S1_j --------------------------
	.section	.text._Z10reduceLog2IfEvPT_S1_j,"ax",@progbits
	.align	128
        .global         _Z10reduceLog2IfEvPT_S1_j
        .type           _Z10reduceLog2IfEvPT_S1_j,@function
        .size           _Z10reduceLog2IfEvPT_S1_j,(.L_x_96 - _Z10reduceLog2IfEvPT_S1_j)
        .other          _Z10reduceLog2IfEvPT_S1_j,@"STO_CUDA_ENTRY STV_DEFAULT"
_Z10reduceLog2IfEvPT_S1_j:
.text._Z10reduceLog2IfEvPT_S1_j:
[----:B------:R-:W-:Y:S01]  /*0000*/  LDC R1, c[0x0][0x37c] ;  /* 0x0000df00ff017b82 */ /* 0x000fe20000000800 */
[----:B------:R-:W0:Y:S01]  /*0010*/  S2R R3, SR_TID.X ;  /* 0x0000000000037919 */ /* 0x000e220000002100 */
[----:B------:R-:W1:Y:S01]  /*0020*/  LDCU UR4, c[0x0][0x360] ;  /* 0x00006c00ff0477ac */ /* 0x000e620008000800 */
[----:B------:R-:W-:Y:S01]  /*0030*/  BSSY.RECONVERGENT B0, `(.L_x_0) ;  /* 0x0000026000007945 */ /* 0x000fe20003800200 */
[----:B------:R-:W-:Y:S01]  /*0040*/  HFMA2 R4, -RZ, RZ, 0, 0 ;  /* 0x00000000ff047431 */ /* 0x000fe200000001ff */
[----:B------:R-:W0:Y:S01]  /*0050*/  S2R R0, SR_CTAID.X ;  /* 0x0000000000007919 */ /* 0x000e220000002500 */
[----:B------:R-:W2:Y:S01]  /*0060*/  LDCU UR5, c[0x0][0x390] ;  /* 0x00007200ff0577ac */ /* 0x000ea20008000800 */
[----:B------:R-:W3:Y:S01]  /*0070*/  LDCU.64 UR6, c[0x0][0x358] ;  /* 0x00006b00ff0677ac */ /* 0x000ee20008000a00 */
[----:B-1----:R-:W-:Y:S01]  /*0080*/  MOV R2, UR4 ;  /* 0x0000000400027c02 */ /* 0x002fe20008000f00 */
[----:B0-----:R-:W-:-:S05]  /*0090*/  IMAD R7, R0, UR4, R3 ;  /* 0x0000000400077c24 */ /* 0x001fca000f8e0203 */
[----:B--2---:R-:W-:-:S13]  /*00a0*/  ISETP.GE.U32.AND P0, PT, R7, UR5, PT ;  /* 0x0000000507007c0c */ /* 0x004fda000bf06070 */
[----:B---3--:R-:W-:Y:S05]  /*00b0*/  @P0 BRA `(.L_x_1) ;  /* 0x0000000000740947 */ /* 0x008fea0003800000 */
[----:B------:R-:W0:Y:S02]  /*00c0*/  LDC.64 R4, c[0x0][0x380] ;  /* 0x0000e000ff047b82 */ /* 0x000e240000000a00 */
[----:B0-----:R-:W-:-:S05]  /*00d0*/  IMAD.WIDE.U32 R4, R7, 0x4, R4 ;  /* 0x0000000407047825 */ /* 0x001fca00078e0004 */
[----:B------:R0:W2:Y:S01]  /*00e0*/  LDG.E R6, desc[UR6][R4.64] ;  /* 0x0000000604067981 */ /* 0x0000a2000c1e1900 */
[----:B------:R-:W-:Y:S02]  /*00f0*/  MOV R9, 0x3e055027 ;  /* 0x3e05502700097802 */ /* 0x000fe40000000f00 */
[----:B0-----:R-:W-:Y:S02]  /*0100*/  MOV R5, 0x7f800000 ;  /* 0x7f80000000057802 */ /* 0x001fe40000000f00 */
[----:B--2---:R-:W-:-:S04]  /*0110*/  FSETP.GEU.AND P0, PT, R6, 1.175494350822287508e-38, PT ;  /* 0x008000000600780b */ /* 0x004fc80003f0e000 */
[----:B------:R-:W-:-:S09]  /*0120*/  FSEL R4, RZ, -23, P0 ;  /* 0xc1b80000ff047808 */ /* 0x000fd20000000000 */
[----:B------:R-:W-:-:S05]  /*0130*/  @!P0 FMUL R6, R6, 8388608 ;  /* 0x4b00000006068820 */ /* 0x000fca0000400000 */
[C---:B------:R-:W-:Y:S02]  /*0140*/  IADD3 R7, PT, PT, R6.reuse, -0x3f2aaaab, RZ ;  /* 0xc0d5555506077810 */ /* 0x040fe40007ffe0ff */
[C---:B------:R-:W-:Y:S02]  /*0150*/  ISETP.GT.U32.AND P0, PT, R6.reuse, 0x7f7fffff, PT ;  /* 0x7f7fffff0600780c */ /* 0x040fe40003f04070 */
[----:B------:R-:W-:Y:S02]  /*0160*/  LOP3.LUT R7, R7, 0xff800000, RZ, 0xc0, !PT ;  /* 0xff80000007077812 */ /* 0x000fe400078ec0ff */
[C---:B------:R-:W-:Y:S02]  /*0170*/  FSETP.NEU.AND P1, PT, R6.reuse, RZ, PT ;  /* 0x000000ff0600720b */ /* 0x040fe40003f2d000 */
[-C--:B------:R-:W-:Y:S02]  /*0180*/  IADD3 R8, PT, PT, R6, -R7.reuse, RZ ;  /* 0x8000000706087210 */ /* 0x080fe40007ffe0ff */
[----:B------:R-:W-:-:S03]  /*0190*/  I2FP.F32.S32 R7, R7 ;  /* 0x0000000700077245 */ /* 0x000fc60000201400 */
[----:B------:R-:W-:Y:S02]  /*01a0*/  FADD R8, R8, -1 ;  /* 0xbf80000008087421 */ /* 0x000fe40000000000 */
[----:B------:R-:W-:Y:S02]  /*01b0*/  FFMA R4, R7, 1.1920928955078125e-07, R4 ;  /* 0x3400000007047823 */ /* 0x000fe40000000004 */
[----:B------:R-:W-:-:S04]  /*01c0*/  FFMA R9, R8, -R9, 0.14084610342979431152 ;  /* 0x3e1039f608097423 */ /* 0x000fc80000000809 */
[----:B------:R-:W-:-:S04]  /*01d0*/  FFMA R9, R8, R9, -0.12148627638816833496 ;  /* 0xbdf8cdcc08097423 */ /* 0x000fc80000000009 */
[----:B------:R-:W-:-:S04]  /*01e0*/  FFMA R9, R8, R9, 0.13980610668659210205 ;  /* 0x3e0f295508097423 */ /* 0x000fc80000000009 */
[----:B------:R-:W-:-:S04]  /*01f0*/  FFMA R9, R8, R9, -0.16684235632419586182 ;  /* 0xbe2ad8b908097423 */ /* 0x000fc80000000009 */
[----:B------:R-:W-:-:S04]  /*0200*/  FFMA R9, R8, R9, 0.20012299716472625732 ;  /* 0x3e4ced0b08097423 */ /* 0x000fc80000000009 */
[----:B------:R-:W-:-:S04]  /*0210*/  FFMA R9, R8, R9, -0.24999669194221496582 ;  /* 0xbe7fff2208097423 */ /* 0x000fc80000000009 */
[----:B------:R-:W-:-:S04]  /*0220*/  FFMA R9, R8, R9, 0.33333182334899902344 ;  /* 0x3eaaaa7808097423 */ /* 0x000fc80000000009 */
[----:B------:R-:W-:-:S04]  /*0230*/  FFMA R9, R8, R9, -0.5 ;  /* 0xbf00000008097423 */ /* 0x000fc80000000009 */
[----:B------:R-:W-:-:S04]  /*0240*/  FMUL R9, R8, R9 ;  /* 0x0000000908097220 */ /* 0x000fc80000400000 */
[----:B------:R-:W-:-:S04]  /*0250*/  FFMA R9, R8, R9, R8 ;  /* 0x0000000908097223 */ /* 0x000fc80000000008 */
[----:B------:R-:W-:Y:S01]  /*0260*/  FFMA R4, R4, 0.69314718246459960938, R9 ;  /* 0x3f31721804047823 */ /* 0x000fe20000000009 */
[----:B------:R-:W-:-:S05]  /*0270*/  @P0 FFMA R4, R6, R5, +INF ;  /* 0x7f80000006040423 */ /* 0x000fca0000000005 */
[----:B------:R-:W-:-:S07]  /*0280*/  FSEL R4, R4, -INF , P1 ;  /* 0xff80000004047808 */ /* 0x000fce0000800000 */
.L_x_1:
[----:B------:R-:W-:Y:S05]  /*0290*/  BSYNC.RECONVERGENT B0 ;  /* 0x0000000000007941 */ /* 0x000fea0003800200 */
.L_x_0:
[----:B------:R-:W0:Y:S01]  /*02a0*/  S2UR UR5, SR_CgaCtaId ;  /* 0x00000000000579c3 */ /* 0x000e220000008800 */
[----:B------:R-:W-:Y:S01]  /*02b0*/  UMOV UR4, 0x400 ;  /* 0x0000040000047882 */ /* 0x000fe20000000000 */
[----:B------:R-:W-:Y:S02]  /*02c0*/  ISETP.GE.U32.AND P1, PT, R2, 0x2, PT ;  /* 0x000000020200780c */ /* 0x000fe40003f26070 */
[----:B------:R-:W-:Y:S01]  /*02d0*/  ISETP.NE.AND P0, PT, R3, RZ, PT ;  /* 0x000000ff0300720c */ /* 0x000fe20003f05270 */
[----:B0-----:R-:W-:-:S06]  /*02e0*/  ULEA UR4, UR5, UR4, 0x18 ;  /* 0x0000000405047291 */ /* 0x001fcc000f8ec0ff */
[----:B------:R-:W-:-:S05]  /*02f0*/  LEA R5, R3, UR4, 0x2 ;  /* 0x0000000403057c11 */ /* 0x000fca000f8e10ff */
[----:B------:R0:W-:Y:S01]  /*0300*/  STS [R5], R4 ;  /* 0x0000000405007388 */ /* 0x0001e20000000800 */
[----:B------:R-:W-:Y:S06]  /*0310*/  BAR.SYNC.DEFER_BLOCKING 0x0 ;  /* 0x0000000000007b1d */ /* 0x000fec0000010000 */
[----:B------:R-:W-:Y:S05]  /*0320*/  @!P1 BRA `(.L_x_2) ;  /* 0x00000000002c9947 */ /* 0x000fea0003800000 */
.L_x_3:
[----:B------:R-:W-:-:S04]  /*0330*/  SHF.R.U32.HI R8, RZ, 0x1, R2 ;  /* 0x00000001ff087819 */ /* 0x000fc80000011602 */
[----:B------:R-:W-:-:S13]  /*0340*/  ISETP.GE.U32.AND P1, PT, R3, R8, PT ;  /* 0x000000080300720c */ /* 0x000fda0003f26070 */
[----:B0-----:R-:W-:Y:S01]  /*0350*/  @!P1 LEA R4, R8, R5, 0x2 ;  /* 0x0000000508049211 */ /* 0x001fe200078e10ff */
[----:B------:R-:W-:Y:S05]  /*0360*/  @!P1 LDS R7, [R5] ;  /* 0x0000000005079984 */ /* 0x000fea0000000800 */
[----:B------:R-:W0:Y:S02]  /*0370*/  @!P1 LDS R4, [R4] ;  /* 0x0000000004049984 */ /* 0x000e240000000800 */
[----:B0-----:R-:W-:-:S05]  /*0380*/  @!P1 FADD R6, R4, R7 ;  /* 0x0000000704069221 */ /* 0x001fca0000000000 */
[----:B------:R1:W-:Y:S01]  /*0390*/  @!P1 STS [R5], R6 ;  /* 0x0000000605009388 */ /* 0x0003e20000000800 */
[----:B------:R-:W-:Y:S01]  /*03a0*/  BAR.SYNC.DEFER_BLOCKING 0x0 ;  /* 0x0000000000007b1d */ /* 0x000fe20000010000 */
[----:B------:R-:W-:Y:S02]  /*03b0*/  ISETP.GT.U32.AND P1, PT, R2, 0x3, PT ;  /* 0x000000030200780c */ /* 0x000fe40003f24070 */
[----:B------:R-:W-:-:S11]  /*03c0*/  MOV R2, R8 ;  /* 0x0000000800027202 */ /* 0x000fd60000000f00 */
[----:B-1----:R-:W-:Y:S05]  /*03d0*/  @P1 BRA `(.L_x_3) ;  /* 0xfffffffc00d41947 */ /* 0x002fea000383ffff */
.L_x_2:
[----:B------:R-:W-:Y:S05]  /*03e0*/  @P0 EXIT ;  /* 0x000000000000094d */ /* 0x000fea0003800000 */
[----:B------:R-:W1:Y:S01]  /*03f0*/  S2UR UR5, SR_CgaCtaId ;  /* 0x00000000000579c3 */ /* 0x000e620000008800 */
[----:B------:R-:W-:-:S07]  /*0400*/  UMOV UR4, 0x400 ;  /* 0x0000040000047882 */ /* 0x000fce0000000000 */
[----:B------:R-:W2:Y:S01]  /*0410*/  LDC.64 R2, c[0x0][0x388] ;  /* 0x0000e200ff027b82 */ /* 0x000ea20000000a00 */
[----:B-1----:R-:W-:Y:S01]  /*0420*/  ULEA UR4, UR5, UR4, 0x18 ;  /* 0x0000000405047291 */ /* 0x002fe2000f8ec0ff */
[----:B--2---:R-:W-:-:S08]  /*0430*/  IMAD.WIDE.U32 R2, R0, 0x4, R2 ;  /* 0x0000000400027825 */ /* 0x004fd000078e0002 */
[----:B0-----:R-:W0:Y:S04]  /*0440*/  LDS R5, [UR4] ;  /* 0x00000004ff057984 */ /* 0x001e280008000800 */
[----:B0-----:R-:W-:Y:S01]  /*0450*/  STG.E desc[UR6][R2.64], R5 ;  /* 0x0000000502007986 */ /* 0x001fe2000c101906 */
[----:B------:R-:W-:Y:S05]  /*0460*/  EXIT ;  /* 0x000000000000794d */ /* 0x000fea0003800000 */
.L_x_4:
[----:B------:R-:W-:-:S00]  /*0470*/  BRA `(.L_x_4) ;  /* 0xfffffffc00fc7947 */ /* 0x000fc0000383ffff */
[----:B------:R-:W-:-:S00]  /*0480*/  NOP ;  /* 0x0000000000007918 */ /* 0x000fc00000000000 */
[----:B------:R-:W-:-:S00]  /*0490*/  NOP ;  /* 0x0000000000007918 */ /* 0x000fc00000000000 */
[----:B------:R-:W-:-:S00]  /*04a0*/  NOP ;  /* 0x0000000000007918 */ /* 0x000fc00000000000 */
[----:B------:R-:W-:-:S00]  /*04b0*/  NOP ;  /* 0x0000000000007918 */ /* 0x000fc00000000000 */
[----:B------:R-:W-:-:S00]  /*04c0*/  NOP ;  /* 0x0000000000007918 */ /* 0x000fc00000000000 */
[----:B------:R-:W-:-:S00]  /*04d0*/  NOP ;  /* 0x0000000000007918 */ /* 0x000fc00000000000 */
[----:B------:R-:W-:-:S00]  /*04e0*/  NOP ;  /* 0x0000000000007918 */ /* 0x000fc00000000000 */
[----:B------:R-:W-:-:S00]  /*04f0*/  NOP ;  /* 0x0000000000007918 */ /* 0x000fc00000000000 */
.L_x_96:


//--------------------- .text._Z10reduceLog1IfEvPT_S1_j --------------------------
	.section	.text._Z10reduceLog1IfEvPT_S1_j,"ax",@progbits
	.align	128
        .global         _Z10reduceLog1IfEvPT_S1_j
        .type           _Z10reduceLog1IfEvPT_S1_j,@function
        .size           _Z10reduceLog1IfEvPT_S1_j,(.L_x_97 - _Z10reduceLog1IfEvPT_S1_j)
        .other          _Z10reduceLog1IfEvPT_S1_j,@"STO_CUDA_ENTRY STV_DEFAULT"
_Z10reduceLog1IfEvPT_S1_j:
.text._Z10reduceLog1IfEvPT_S1_j:
[----:B------:R-:W-:Y:S01]  /*0000*/  LDC R1, c[0x0][0x37c] ;  /* 0x0000df00ff017b82 */ /* 0x000fe20000000800 */
[----:B------:R-:W0:Y:S01]  /*0010*/  S2R R3, SR_TID.X ;  /* 0x0000000000037919 */ /* 0x000e220000002100 */
[----:B------:R-:W0:Y:S01]  /*0020*/  LDCU UR7, c[0x0][0x360] ;  /* 0x00006c00ff0777ac */ /* 0x000e220008000800 */
[----:B------:R-:W-:Y:S01]  /*0030*/  BSSY.RECONVERGENT B0, `(.L_x_5) ;  /* 0x0000025000007945 */ /* 0x000fe20003800200 */
[----:B------:R-:W-:Y:S01]  /*0040*/  HFMA2 R2, -RZ, RZ, 0, 0 ;  /* 0x00000000ff027431 */ /* 0x000fe200000001ff */
[----:B------:R-:W0:Y:S01]  /*0050*/  S2R R0, SR_CTAID.X ;  /* 0x0000000000007919 */ /* 0x000e220000002500 */
[----:B------:R-:W1:Y:S01]  /*0060*/  LDCU UR4, c[0x0][0x390] ;  /* 0x00007200ff0477ac */ /* 0x000e620008000800 */
[----:B------:R-:W2:Y:S01]  /*0070*/  LDCU.64 UR8, c[0x0][0x358] ;  /* 0x00006b00ff0877ac */ /* 0x000ea20008000a00 */
[----:B0-----:R-:W-:-:S05]  /*0080*/  IMAD R7, R0, UR7, R3 ;  /* 0x0000000700077c24 */ /* 0x001fca000f8e0203 */
[----:B-1----:R-:W-:-:S13]  /*0090*/  ISETP.GE.U32.AND P0, PT, R7, UR4, PT ;  /* 0x0000000407007c0c */ /* 0x002fda000bf06070 */
[----:B--2---:R-:W-:Y:S05]  /*00a0*/  @P0 BRA `(.L_x_6) ;  /* 0x0000000000740947 */ /* 0x004fea0003800000 */
        /* <DEDUP_REMOVED lines=9> */
[----:B------:R-:W-:Y:S02]  /*0140*/  ISETP.GT.U32.AND P0, PT, R2, 0x7f7fffff, PT ;  /* 0x7f7fffff0200780c */ /* 0x000fe40003f04070 */
        /* <DEDUP_REMOVED lines=19> */
.L_x_6:
[----:B------:R-:W-:Y:S05]  /*0280*/  BSYNC.RECONVERGENT B0 ;  /* 0x0000000000007941 */ /* 0x000fea0003800200 */
.L_x_5:
[----:B------:R-:W0:Y:S01]  /*0290*/  S2UR UR5, SR_CgaCtaId ;  /* 0x00000000000579c3 */ /* 0x000e220000008800 */
[----:B------:R-:W-:Y:S01]  /*02a0*/  UMOV UR4, 0x400 ;  /* 0x0000040000047882 */ /* 0x000fe20000000000 */
[----:B------:R-:W-:Y:S01]  /*02b0*/  UISETP.GE.U32.AND UP0, UPT, UR7, 0x2, UPT ;  /* 0x000000020700788c */ /* 0x000fe2000bf06070 */
[----:B------:R-:W-:Y:S01]  /*02c0*/  ISETP.NE.AND P1, PT, R3, RZ, PT ;  /* 0x000000ff0300720c */ /* 0x000fe20003f25270 */
[----:B0-----:R-:W-:-:S06]  /*02d0*/  ULEA UR4, UR5, UR4, 0x18 ;  /* 0x0000000405047291 */ /* 0x001fcc000f8ec0ff */
[----:B------:R-:W-:-:S05]  /*02e0*/  LEA R5, R3, UR4, 0x2 ;  /* 0x0000000403057c11 */ /* 0x000fca000f8e10ff */
[----:B------:R0:W-:Y:S01]  /*02f0*/  STS [R5], R2 ;  /* 0x0000000205007388 */ /* 0x0001e20000000800 */
[----:B------:R-:W-:Y:S06]  /*0300*/  BAR.SYNC.DEFER_BLOCKING 0x0 ;  /* 0x0000000000007b1d */ /* 0x000fec0000010000 */
[----:B------:R-:W-:Y:S05]  /*0310*/  BRA.U !UP0, `(.L_x_7) ;  /* 0x00000001083c7547 */ /* 0x000fea000b800000 */
[----:B------:R-:W-:-:S05]  /*0320*/  UMOV UR5, 0x1 ;  /* 0x0000000100057882 */ /* 0x000fca0000000000 */
.L_x_8:
[----:B------:R-:W-:-:S04]  /*0330*/  USHF.L.U32 UR6, UR5, 0x1, URZ ;  /* 0x0000000105067899 */ /* 0x000fc800080006ff */
[----:B------:R-:W-:Y:S02]  /*0340*/  UISETP.GE.U32.AND UP0, UPT, UR6, UR7, UPT ;  /* 0x000000070600728c */ /* 0x000fe4000bf06070 */
[----:B-1----:R-:W-:-:S05]  /*0350*/  IMAD R4, R3, UR6, RZ ;  /* 0x0000000603047c24 */ /* 0x002fca000f8e02ff */
[----:B------:R-:W-:-:S13]  /*0360*/  ISETP.GE.U32.AND P0, PT, R4, UR7, PT ;  /* 0x0000000704007c0c */ /* 0x000fda000bf06070 */
[C---:B0-----:R-:W-:Y:S01]  /*0370*/  @!P0 IADD3 R2, PT, PT, R4.reuse, UR5, RZ ;  /* 0x0000000504028c10 */ /* 0x041fe2000fffe0ff */
[----:B------:R-:W-:Y:S01]  /*0380*/  UMOV UR5, UR6 ;  /* 0x0000000600057c82 */ /* 0x000fe20008000000 */
[----:B------:R-:W-:Y:S02]  /*0390*/  @!P0 LEA R4, R4, UR4, 0x2 ;  /* 0x0000000404048c11 */ /* 0x000fe4000f8e10ff */
[----:B------:R-:W-:-:S03]  /*03a0*/  @!P0 LEA R2, R2, UR4, 0x2 ;  /* 0x0000000402028c11 */ /* 0x000fc6000f8e10ff */
[----:B------:R-:W-:Y:S04]  /*03b0*/  @!P0 LDS R5, [R4] ;  /* 0x0000000004058984 */ /* 0x000fe80000000800 */
[----:B------:R-:W0:Y:S02]  /*03c0*/  @!P0 LDS R2, [R2] ;  /* 0x0000000002028984 */ /* 0x000e240000000800 */
[----:B0-----:R-:W-:-:S05]  /*03d0*/  @!P0 FADD R5, R2, R5 ;  /* 0x0000000502058221 */ /* 0x001fca0000000000 */
[----:B------:R1:W-:Y:S01]  /*03e0*/  @!P0 STS [R4], R5 ;  /* 0x0000000504008388 */ /* 0x0003e20000000800 */
[----:B------:R-:W-:Y:S06]  /*03f0*/  BAR.SYNC.DEFER_BLOCKING 0x0 ;  /* 0x0000000000007b1d */ /* 0x000fec0000010000 */
[----:B------:R-:W-:Y:S05]  /*0400*/  BRA.U !UP0, `(.L_x_8) ;  /* 0xfffffffd08c87547 */ /* 0x000fea000b83ffff */
.L_x_7:
[----:B------:R-:W-:Y:S05]  /*0410*/  @P1 EXIT ;  /* 0x000000000000194d */ /* 0x000fea0003800000 */
[----:B------:R-:W2:Y:S01]  /*0420*/  S2UR UR5, SR_CgaCtaId ;  /* 0x00000000000579c3 */ /* 0x000ea20000008800 */
[----:B------:R-:W-:-:S07]  /*0430*/  UMOV UR4, 0x400 ;  /* 0x0000040000047882 */ /* 0x000fce0000000000 */
[----:B0-----:R-:W0:Y:S01]  /*0440*/  LDC.64 R2, c[0x0][0x388] ;  /* 0x0000e200ff027b82 */ /* 0x001e220000000a00 */
[----:B--2---:R-:W-:Y:S01]  /*0450*/  ULEA UR4, UR5, UR4, 0x18 ;  /* 0x0000000405047291 */ /* 0x004fe2000f8ec0ff */
[----:B0-----:R-:W-:-:S08]  /*0460*/  IMAD.WIDE.U32 R2, R0, 0x4, R2 ;  /* 0x0000000400027825 */ /* 0x001fd000078e0002 */
[----:B-1----:R-:W0:Y:S04]  /*0470*/  LDS R5, [UR4] ;  /* 0x00000004ff057984 */ /* 0x002e280008000800 */
[----:B0-----:R-:W-:Y:S01]  /*0480*/  STG.E desc[UR8][R2.64], R5 ;  /* 0x0000000502007986 */ /* 0x001fe2000c101908 */
[----:B------:R-:W-:Y:S05]  /*0490*/  EXIT ;  /* 0x000000000000794d */ /* 0x000fea0003800000 */
.L_x_9:
        /* <DEDUP_REMOVED lines=14> */
.L_x_97:


//--------------------- .text._Z10reduceLog0IfEvPT_S1_j --------------------------
	.section	.text._Z10reduceLog0IfEvPT_S1_j,"ax",@progbits
	.align	128
        .global         _Z10reduceLog0IfEvPT_S1_j
        .type           _Z10reduceLog0IfEvPT_S1_j,@function
        .size           _Z10reduceLog0IfEvPT_S1_j,(.L_x_98 - _Z10reduceLog0IfEvPT_S1_j)
        .other          _Z10reduceLog0IfEvPT_S1_j,@"STO_CUDA_ENTRY STV_DEFAULT"
_Z10reduceLog0IfEvPT_S1_j:
.text._Z10reduceLog0IfEvPT_S1_j:
        /* <DEDUP_REMOVED lines=40> */
.L_x_11:
[----:B------:R-:W-:Y:S05]  /*0280*/  BSYNC.RECONVERGENT B0 ;  /* 0x0000000000007941 */ /* 0x000fea0003800200 */
.L_x_10:
        /* <DEDUP_REMOVED lines=9> */
[----:B0-----:R-:W-:-:S07]  /*0320*/  MOV R2, 0x1 ;  /* 0x0000000100027802 */ /* 0x001fce0000000f00 */
.L_x_13:
[----:B------:R-:W-:-:S04]  /*0330*/  SHF.L.U32 R8, R2, 0x1, RZ ;  /* 0x0000000102087819 */ /* 0x000fc800000006ff */
[----:B------:R-:W-:-:S04]  /*0340*/  IADD3 R4, PT, PT, R8, -0x1, RZ ;  /* 0xffffffff08047810 */ /* 0x000fc80007ffe0ff */
[----:B------:R-:W-:-:S13]  /*0350*/  LOP3.LUT P1, RZ, R4, R3, RZ, 0xc0, !PT ;  /* 0x0000000304ff7212 */ /* 0x000fda000782c0ff */
[----:B------:R-:W-:Y:S01]  /*0360*/  @!P1 LEA R4, R2, R5, 0x2 ;  /* 0x0000000502049211 */ /* 0x000fe200078e10ff */
[----:B------:R-:W-:Y:S01]  /*0370*/  @!P1 LDS R7, [R5] ;  /* 0x0000000005079984 */ /* 0x000fe20000000800 */
[----:B------:R-:W-:-:S04]  /*0380*/  MOV R2, R8 ;  /* 0x0000000800027202 */ /* 0x000fc80000000f00 */
[----:B------:R-:W0:Y:S02]  /*0390*/  @!P1 LDS R4, [R4] ;  /* 0x0000000004049984 */ /* 0x000e240000000800 */
[----:B0-----:R-:W-:-:S05]  /*03a0*/  @!P1 FADD R6, R4, R7 ;  /* 0x0000000704069221 */ /* 0x001fca0000000000 */
[----:B------:R1:W-:Y:S01]  /*03b0*/  @!P1 STS [R5], R6 ;  /* 0x0000000605009388 */ /* 0x0003e20000000800 */
[----:B------:R-:W-:Y:S01]  /*03c0*/  BAR.SYNC.DEFER_BLOCKING 0x0 ;  /* 0x0000000000007b1d */ /* 0x000fe20000010000 */
[----:B------:R-:W-:-:S13]  /*03d0*/  ISETP.GE.U32.AND P1, PT, R8, UR8, PT ;  /* 0x0000000808007c0c */ /* 0x000fda000bf26070 */
[----:B-1----:R-:W-:Y:S05]  /*03e0*/  @!P1 BRA `(.L_x_13) ;  /* 0xfffffffc00d09947 */ /* 0x002fea000383ffff */
.L_x_12:
[----:B------:R-:W-:Y:S05]  /*03f0*/  @P0 EXIT ;  /* 0x000000000000094d */ /* 0x000fea0003800000 */
[----:B------:R-:W1:Y:S01]  /*0400*/  S2UR UR5, SR_CgaCtaId ;  /* 0x00000000000579c3 */ /* 0x000e620000008800 */
[----:B------:R-:W-:-:S07]  /*0410*/  UMOV UR4, 0x400 ;  /* 0x0000040000047882 */ /* 0x000fce0000000000 */
[----:B0-----:R-:W0:Y:S01]  /*0420*/  LDC.64 R2, c[0x0][0x388] ;  /* 0x0000e200ff027b82 */ /* 0x001e220000000a00 */
[----:B-1----:R-:W-:Y:S01]  /*0430*/  ULEA UR4, UR5, UR4, 0x18 ;  /* 0x0000000405047291 */ /* 0x002fe2000f8ec0ff */
[----:B0-----:R-:W-:-:S08]  /*0440*/  IMAD.WIDE.U32 R2, R0, 0x4, R2 ;  /* 0x0000000400027825 */ /* 0x001fd000078e0002 */
[----:B------:R-:W0:Y:S04]  /*0450*/  LDS R5, [UR4] ;  /* 0x00000004ff057984 */ /* 0x000e280008000800 */
[----:B0-----:R-:W-:Y:S01]  /*0460*/  STG.E desc[UR6][R2.64], R5 ;  /* 0x0000000502007986 */ /* 0x001fe2000c101906 */
[----:B------:R-:W-:Y:S05]  /*0470*/  EXIT ;  /* 0x000000000000794d */ /* 0x000fea0003800000 */
.L_x_14:
        /* <DEDUP_REMOVED lines=16> */
.L_x_98:


//--------------------- .text._Z7reduce2IfEvPT_S1_j --------------------------
	.section	.text._Z7reduce2IfEvPT_S1_j,"ax",@progbits
	.align	128
        .global         _Z7reduce2IfEvPT_S1_j
        .type           _Z7reduce2IfEvPT_S1_j,@function
        .size           _Z7reduce2IfEvPT_S1_j,(.L_x_99 - _Z7reduce2IfEvPT_S1_j)
        .other          _Z7reduce2IfEvPT_S1_j,@"STO_CUDA_ENTRY STV_DEFAULT"
_Z7reduce2IfEvPT_S1_j:
.text._Z7reduce2IfEvPT_S1_j:
[----:B------:R-:W-:Y:S01]  /*0000*/  LDC R1, c[0x0][0x37c] ;  /* 0x0000df00ff017b82 */ /* 0x000fe20000000800 */
[----:B------:R-:W0:Y:S01]  /*0010*/  S2R R6, SR_TID.X ;  /* 0x0000000000067919 */ /* 0x000e220000002100 */
[----:B------:R-:W0:Y:S01]  /*0020*/  LDCU UR8, c[0x0][0x360] ;  /* 0x00006c00ff0877ac */ /* 0x000e220008000800 */
[----:B------:R-:W-:Y:S01]  /*0030*/  IMAD.MOV.U32 R4, RZ, RZ, RZ ;  /* 0x000000ffff047224 */ /* 0x000fe200078e00ff */
[----:B------:R-:W0:Y:S01]  /*0040*/  S2R R7, SR_CTAID.X ;  /* 0x0000000000077919 */ /* 0x000e220000002500 */
[----:B------:R-:W1:Y:S01]  /*0050*/  LDCU UR4, c[0x0][0x390] ;  /* 0x00007200ff0477ac */ /* 0x000e620008000800 */
[----:B------:R-:W2:Y:S01]  /*0060*/  LDCU.64 UR6, c[0x0][0x358] ;  /* 0x00006b00ff0677ac */ /* 0x000ea20008000a00 */
[----:B0-----:R-:W-:-:S05]  /*0070*/  IMAD R5, R7, UR8, R6 ;  /* 0x0000000807057c24 */ /* 0x001fca000f8e0206 */
[----:B-1----:R-:W-:-:S13]  /*0080*/  ISETP.GE.U32.AND P0, PT, R5, UR4, PT ;  /* 0x0000000405007c0c */ /* 0x002fda000bf06070 */
[----:B------:R-:W0:Y:S02]  /*0090*/  @!P0 LDC.64 R2, c[0x0][0x380] ;  /* 0x0000e000ff028b82 */ /* 0x000e240000000a00 */
[----:B0-----:R-:W-:-:S05]  /*00a0*/  @!P0 IMAD.WIDE.U32 R2, R5, 0x4, R2 ;  /* 0x0000000405028825 */ /* 0x001fca00078e0002 */
[----:B--2---:R-:W2:Y:S01]  /*00b0*/  @!P0 LDG.E R4, desc[UR6][R2.64] ;  /* 0x0000000602048981 */ /* 0x004ea2000c1e1900 */
[----:B------:R-:W0:Y:S01]  /*00c0*/  S2UR UR5, SR_CgaCtaId ;  /* 0x00000000000579c3 */ /* 0x000e220000008800 */
[----:B------:R-:W-:Y:S01]  /*00d0*/  IMAD.U32 R0, RZ, RZ, UR8 ;  /* 0x00000008ff007e24 */ /* 0x000fe2000f8e00ff */
[----:B------:R-:W-:Y:S01]  /*00e0*/  UMOV UR4, 0x400 ;  /* 0x0000040000047882 */ /* 0x000fe20000000000 */
[----:B------:R-:W-:-:S03]  /*00f0*/  ISETP.NE.AND P0, PT, R6, RZ, PT ;  /* 0x000000ff0600720c */ /* 0x000fc60003f05270 */
[----:B------:R-:W-:Y:S01]  /*0100*/  ISETP.GE.U32.AND P1, PT, R0, 0x2, PT ;  /* 0x000000020000780c */ /* 0x000fe20003f26070 */
[----:B0-----:R-:W-:-:S06]  /*0110*/  ULEA UR4, UR5, UR4, 0x18 ;  /* 0x0000000405047291 */ /* 0x001fcc000f8ec0ff */
[----:B------:R-:W-:-:S05]  /*0120*/  LEA R5, R6, UR4, 0x2 ;  /* 0x0000000406057c11 */ /* 0x000fca000f8e10ff */
[----:B--2---:R0:W-:Y:S01]  /*0130*/  STS [R5], R4 ;  /* 0x0000000405007388 */ /* 0x0041e20000000800 */
[----:B------:R-:W-:Y:S06]  /*0140*/  BAR.SYNC.DEFER_BLOCKING 0x0 ;  /* 0x0000000000007b1d */ /* 0x000fec0000010000 */
[----:B------:R-:W-:Y:S05]  /*0150*/  @!P1 BRA `(.L_x_15) ;  /* 0x00000000002c9947 */ /* 0x000fea0003800000 */
.L_x_16:
[----:B------:R-:W-:-:S04]  /*0160*/  SHF.R.U32.HI R8, RZ, 0x1, R0 ;  /* 0x00000001ff087819 */ /* 0x000fc80000011600 */
[----:B------:R-:W-:-:S13]  /*0170*/  ISETP.GE.U32.AND P1, PT, R6, R8, PT ;  /* 0x000000080600720c */ /* 0x000fda0003f26070 */
[----:B------:R-:W-:Y:S01]  /*0180*/  @!P1 LEA R2, R8, R5, 0x2 ;  /* 0x0000000508029211 */ /* 0x000fe200078e10ff */
[----:B------:R-:W-:Y:S05]  /*0190*/  @!P1 LDS R3, [R5] ;  /* 0x0000000005039984 */ /* 0x000fea0000000800 */
[----:B------:R-:W0:Y:S02]  /*01a0*/  @!P1 LDS R2, [R2] ;  /* 0x0000000002029984 */ /* 0x000e240000000800 */
[----:B0-----:R-:W-:-:S05]  /*01b0*/  @!P1 FADD R4, R2, R3 ;  /* 0x0000000302049221 */ /* 0x001fca0000000000 */
[----:B------:R1:W-:Y:S01]  /*01c0*/  @!P1 STS [R5], R4 ;  /* 0x0000000405009388 */ /* 0x0003e20000000800 */
[----:B------:R-:W-:Y:S01]  /*01d0*/  BAR.SYNC.DEFER_BLOCKING 0x0 ;  /* 0x0000000000007b1d */ /* 0x000fe20000010000 */
[----:B------:R-:W-:Y:S01]  /*01e0*/  ISETP.GT.U32.AND P1, PT, R0, 0x3, PT ;  /* 0x000000030000780c */ /* 0x000fe20003f24070 */
[----:B------:R-:W-:-:S12]  /*01f0*/  IMAD.MOV.U32 R0, RZ, RZ, R8 ;  /* 0x000000ffff007224 */ /* 0x000fd800078e0008 */
[----:B-1----:R-:W-:Y:S05]  /*0200*/  @P1 BRA `(.L_x_16) ;  /* 0xfffffffc00d41947 */ /* 0x002fea000383ffff */
.L_x_15:
        /* <DEDUP_REMOVED lines=9> */
.L_x_17:
        /* <DEDUP_REMOVED lines=14> */
.L_x_99:


//--------------------- .text._Z7reduce1IfEvPT_S1_j --------------------------
	.section	.text._Z7reduce1IfEvPT_S1_j,"ax",@progbits
	.align	128
        .global         _Z7reduce1IfEvPT_S1_j
        .type           _Z7reduce1IfEvPT_S1_j,@function
        .size           _Z7reduce1IfEvPT_S1_j,(.L_x_100 - _Z7reduce1IfEvPT_S1_j)
        .other          _Z7reduce1IfEvPT_S1_j,@"STO_CUDA_ENTRY STV_DEFAULT"
_Z7reduce1IfEvPT_S1_j:
.text._Z7reduce1IfEvPT_S1_j:
        /* <DEDUP_REMOVED lines=13> */
[----:B------:R-:W-:Y:S01]  /*00d0*/  UMOV UR4, 0x400 ;  /* 0x0000040000047882 */ /* 0x000fe20000000000 */
[----:B------:R-:W-:Y:S01]  /*00e0*/  UISETP.GE.U32.AND UP0, UPT, UR7, 0x2, UPT ;  /* 0x000000020700788c */ /* 0x000fe2000bf06070 */
[----:B------:R-:W-:Y:S01]  /*00f0*/  ISETP.NE.AND P1, PT, R4, RZ, PT ;  /* 0x000000ff0400720c */ /* 0x000fe20003f25270 */
[----:B0-----:R-:W-:-:S06]  /*0100*/  ULEA UR4, UR5, UR4, 0x18 ;  /* 0x0000000405047291 */ /* 0x001fcc000f8ec0ff */
[----:B------:R-:W-:-:S05]  /*0110*/  LEA R5, R4, UR4, 0x2 ;  /* 0x0000000404057c11 */ /* 0x000fca000f8e10ff */
[----:B--2---:R0:W-:Y:S01]  /*0120*/  STS [R5], R0 ;  /* 0x0000000005007388 */ /* 0x0041e20000000800 */
[----:B------:R-:W-:Y:S06]  /*0130*/  BAR.SYNC.DEFER_BLOCKING 0x0 ;  /* 0x0000000000007b1d */ /* 0x000fec0000010000 */
[----:B------:R-:W-:Y:S05]  /*0140*/  BRA.U !UP0, `(.L_x_18) ;  /* 0x00000001083c7547 */ /* 0x000fea000b800000 */
[----:B------:R-:W-:-:S05]  /*0150*/  UMOV UR5, 0x1 ;  /* 0x0000000100057882 */ /* 0x000fca0000000000 */
.L_x_19:
        /* <DEDUP_REMOVED lines=14> */
.L_x_18:
[----:B------:R-:W-:Y:S05]  /*0240*/  @P1 EXIT ;  /* 0x000000000000194d */ /* 0x000fea0003800000 */
[----:B------:R-:W2:Y:S01]  /*0250*/  S2UR UR5, SR_CgaCtaId ;  /* 0x00000000000579c3 */ /* 0x000ea20000008800 */
[----:B------:R-:W-:-:S07]  /*0260*/  UMOV UR4, 0x400 ;  /* 0x0000040000047882 */ /* 0x000fce0000000000 */
[----:B-1----:R-:W1:Y:S01]  /*0270*/  LDC.64 R2, c[0x0][0x388] ;  /* 0x0000e200ff027b82 */ /* 0x002e620000000a00 */
[----:B--2---:R-:W-:Y:S01]  /*0280*/  ULEA UR4, UR5, UR4, 0x18 ;  /* 0x0000000405047291 */ /* 0x004fe2000f8ec0ff */
[----:B-1----:R-:W-:-:S08]  /*0290*/  IMAD.WIDE.U32 R2, R7, 0x4, R2 ;  /* 0x0000000407027825 */ /* 0x002fd000078e0002 */
[----:B0-----:R-:W0:Y:S04]  /*02a0*/  LDS R5, [UR4] ;  /* 0x00000004ff057984 */ /* 0x001e280008000800 */
[----:B0-----:R-:W-:Y:S01]  /*02b0*/  STG.E desc[UR8][R2.64], R5 ;  /* 0x0000000502007986 */ /* 0x001fe2000c101908 */
[----:B------:R-:W-:Y:S05]  /*02c0*/  EXIT ;  /* 0x000000000000794d */ /* 0x000fea0003800000 */
.L_x_20:
        /* <DEDUP_REMOVED lines=11> */
.L_x_100:


//--------------------- .text._Z7reduce0IfEvPT_S1_j --------------------------
	.section	.text._Z7reduce0IfEvPT_S1_j,"ax",@progbits
	.align	128
        .global         _Z7reduce0IfEvPT_S1_j
        .type           _Z7reduce0IfEvPT_S1_j,@function
        .size           _Z7reduce0IfEvPT_S1_j,(.L_x_101 - _Z7reduce0IfEvPT_S1_j)
        .other          _Z7reduce0IfEvPT_S1_j,@"STO_CUDA_ENTRY STV_DEFAULT"
_Z7reduce0IfEvPT_S1_j:
.text._Z7reduce0IfEvPT_S1_j:
        /* <DEDUP_REMOVED lines=21> */
[----:B0-----:R-:W-:-:S07]  /*0150*/  IMAD.MOV.U32 R0, RZ, RZ, 0x1 ;  /* 0x00000001ff007424 */ /* 0x001fce00078e00ff */
.L_x_22:
[----:B------:R-:W-:-:S05]  /*0160*/  SHF.L.U32 R8, R0, 0x1, RZ ;  /* 0x0000000100087819 */ /* 0x000fca00000006ff */
[----:B------:R-:W-:-:S05]  /*0170*/  VIADD R2, R8, 0xffffffff ;  /* 0xffffffff08027836 */ /* 0x000fca0000000000 */
        /* <DEDUP_REMOVED lines=10> */
.L_x_21:
        /* <DEDUP_REMOVED lines=9> */
.L_x_23:
        /* <DEDUP_REMOVED lines=13> */
.L_x_101:


//--------------------- .text._Z11reduceRegr2IfEvPT_S1_j --------------------------
	.section	.text._Z11reduceRegr2IfEvPT_S1_j,"ax",@progbits
	.align	128
        .global         _Z11reduceRegr2IfEvPT_S1_j
        .type           _Z11reduceRegr2IfEvPT_S1_j,@function
        .size           _Z11reduceRegr2IfEvPT_S1_j,(.L_x_102 - _Z11reduceRegr2IfEvPT_S1_j)
        .other          _Z11reduceRegr2IfEvPT_S1_j,@"STO_CUDA_ENTRY STV_DEFAULT"
_Z11reduceRegr2IfEvPT_S1_j:
.text._Z11reduceRegr2IfEvPT_S1_j:
        /* <DEDUP_REMOVED lines=13> */
[----:B0-----:R-:W-:-:S06]  /*00d0*/  IMAD.WIDE.U32 R4, R7, 0x4, R4 ;  /* 0x0000000407047825 */ /* 0x001fcc00078e0004 */
[----:B------:R-:W2:Y:S01]  /*00e0*/  LDG.E R4, desc[UR6][R4.64] ;  /* 0x0000000604047981 */ /* 0x000ea2000c1e1900 */
[----:B------:R-:W-:Y:S02]  /*00f0*/  MOV R7, 0x3bbb989d ;  /* 0x3bbb989d00077802 */ /* 0x000fe40000000f00 */
[----:B------:R-:W-:-:S03]  /*0100*/  MOV R9, 0x437c0000 ;  /* 0x437c000000097802 */ /* 0x000fc60000000f00 */
[----:B--2---:R-:W-:-:S04]  /*0110*/  FFMA.SAT R6, R4, R7, 0.5 ;  /* 0x3f00000004067423 */ /* 0x004fc80000002007 */
[----:B------:R-:W-:Y:S01]  /*0120*/  FFMA.RM R6, R6, R9, 12582913 ;  /* 0x4b40000106067423 */ /* 0x000fe20000004009 */
[----:B------:R-:W-:-:S03]  /*0130*/  MOV R9, 0x3e055027 ;  /* 0x3e05502700097802 */ /* 0x000fc60000000f00 */
[C---:B------:R-:W-:Y:S01]  /*0140*/  FADD R7, R6.reuse, -12583039 ;  /* 0xcb40007f06077421 */ /* 0x040fe20000000000 */
[----:B------:R-:W-:-:S03]  /*0150*/  SHF.L.U32 R6, R6, 0x17, RZ ;  /* 0x0000001706067819 */ /* 0x000fc600000006ff */
[----:B------:R-:W-:-:S04]  /*0160*/  FFMA R7, R4, 1.4426950216293334961, -R7 ;  /* 0x3fb8aa3b04077823 */ /* 0x000fc80000000807 */
[----:B------:R-:W-:-:S06]  /*0170*/  FFMA R7, R4, 1.925963033500011079e-08, R7 ;  /* 0x32a5706004077823 */ /* 0x000fcc0000000007 */
[----:B------:R-:W0:Y:S02]  /*0180*/  MUFU.EX2 R7, R7 ;  /* 0x0000000700077308 */ /* 0x000e240000000800 */
[----:B0-----:R-:W-:-:S05]  /*0190*/  FFMA R6, R6, R7, 1 ;  /* 0x3f80000006067423 */ /* 0x001fca0000000007 */
[----:B------:R-:W-:-:S13]  /*01a0*/  FSETP.GEU.AND P0, PT, R6, 1.175494350822287508e-38, PT ;  /* 0x008000000600780b */ /* 0x000fda0003f0e000 */
[----:B------:R-:W-:-:S05]  /*01b0*/  @!P0 FMUL R6, R6, 8388608 ;  /* 0x4b00000006068820 */ /* 0x000fca0000400000 */
[C---:B------:R-:W-:Y:S02]  /*01c0*/  IADD3 R4, PT, PT, R6.reuse, -0x3f2aaaab, RZ ;  /* 0xc0d5555506047810 */ /* 0x040fe40007ffe0ff */
[----:B------:R-:W-:Y:S02]  /*01d0*/  FSETP.NEU.AND P1, PT, R6, RZ, PT ;  /* 0x000000ff0600720b */ /* 0x000fe40003f2d000 */
[----:B------:R-:W-:-:S04]  /*01e0*/  LOP3.LUT R5, R4, 0xff800000, RZ, 0xc0, !PT ;  /* 0xff80000004057812 */ /* 0x000fc800078ec0ff */
[-C--:B------:R-:W-:Y:S02]  /*01f0*/  IADD3 R4, PT, PT, R6, -R5.reuse, RZ ;  /* 0x8000000506047210 */ /* 0x080fe40007ffe0ff */
[----:B------:R-:W-:-:S03]  /*0200*/  I2FP.F32.S32 R5, R5 ;  /* 0x0000000500057245 */ /* 0x000fc60000201400 */
[----:B------:R-:W-:Y:S01]  /*0210*/  FADD R8, R4, -1 ;  /* 0xbf80000004087421 */ /* 0x000fe20000000000 */
[----:B------:R-:W-:Y:S02]  /*0220*/  FSEL R4, RZ, -23, P0 ;  /* 0xc1b80000ff047808 */ /* 0x000fe40000000000 */
[----:B------:R-:W-:Y:S01]  /*0230*/  ISETP.GT.U32.AND P0, PT, R6, 0x7f7fffff, PT ;  /* 0x7f7fffff0600780c */ /* 0x000fe20003f04070 */
[C---:B------:R-:W-:Y:S02]  /*0240*/  FFMA R9, R8.reuse, -R9, 0.14084610342979431152 ;  /* 0x3e1039f608097423 */ /* 0x040fe40000000809 */
[----:B------:R-:W-:Y:S01]  /*0250*/  FFMA R4, R5, 1.1920928955078125e-07, R4 ;  /* 0x3400000005047823 */ /* 0x000fe20000000004 */
[----:B------:R-:W-:Y:S01]  /*0260*/  MOV R5, 0x7f800000 ;  /* 0x7f80000000057802 */ /* 0x000fe20000000f00 */
        /* <DEDUP_REMOVED lines=11> */
[----:B------:R-:W-:-:S07]  /*0320*/  FSEL R4, -R4, +INF , P1 ;  /* 0x7f80000004047808 */ /* 0x000fce0000800100 */
.L_x_25:
[----:B------:R-:W-:Y:S05]  /*0330*/  BSYNC.RECONVERGENT B0 ;  /* 0x0000000000007941 */ /* 0x000fea0003800200 */
.L_x_24:
        /* <DEDUP_REMOVED lines=9> */
.L_x_27:
        /* <DEDUP_REMOVED lines=11> */
.L_x_26:
        /* <DEDUP_REMOVED lines=9> */
.L_x_28:
        /* <DEDUP_REMOVED lines=15> */
.L_x_102:


//--------------------- .text._Z11reduceRegr1IfEvPT_S1_j --------------------------
	.section	.text._Z11reduceRegr1IfEvPT_S1_j,"ax",@progbits
	.align	128
        .global         _Z11reduceRegr1IfEvPT_S1_j
        .type           _Z11reduceRegr1IfEvPT_S1_j,@function
        .size           _Z11reduceRegr1IfEvPT_S1_j,(.L_x_103 - _Z11reduceRegr1IfEvPT_S1_j)
        .other          _Z11reduceRegr1IfEvPT_S1_j,@"STO_CUDA_ENTRY STV_DEFAULT"
_Z11reduceRegr1IfEvPT_S1_j:
.text._Z11reduceRegr1IfEvPT_S1_j:
        /* <DEDUP_REMOVED lines=50> */
.L_x_30:
[----:B------:R-:W-:Y:S05]  /*0320*/  BSYNC.RECONVERGENT B0 ;  /* 0x0000000000007941 */ /* 0x000fea0003800200 */
.L_x_29:
        /* <DEDUP_REMOVED lines=10> */
.L_x_32:
        /* <DEDUP_REMOVED lines=14> */
.L_x_31:
        /* <DEDUP_REMOVED lines=9> */
.L_x_33:
        /* <DEDUP_REMOVED lines=12> */
.L_x_103:


//--------------------- .text._Z11reduceRegr0IfEvPT_S1_j --------------------------
	.section	.text._Z11reduceRegr0IfEvPT_S1_j,"ax",@progbits
	.align	128
        .global         _Z11reduceRegr0IfEvPT_S1_j
        .type           _Z11reduceRegr0IfEvPT_S1_j,@function
        .size           _Z11reduceRegr0IfEvPT_S1_j,(.L_x_104 - _Z11reduceRegr0IfEvPT_S1_j)
        .other          _Z11reduceRegr0IfEvPT_S1_j,@"STO_CUDA_ENTRY STV_DEFAULT"
_Z11reduceRegr0IfEvPT_S1_j:
.text._Z11reduceRegr0IfEvPT_S1_j:
        /* <DEDUP_REMOVED lines=50> */
.L_x_35:
[----:B------:R-:W-:Y:S05]  /*0320*/  BSYNC.RECONVERGENT B0 ;  /* 0x0000000000007941 */ /* 0x000fea0003800200 */
.L_x_34:
        /* <DEDUP_REMOVED lines=10> */
.L_x_37:
        /* <DEDUP_REMOVED lines=12> */
.L_x_36:
        /* <DEDUP_REMOVED lines=9> */
.L_x_38:
        /* <DEDUP_REMOVED lines=14> */
.L_x_104:


//--------------------- .text._Z10reduceLog2IdEvPT_S1_j --------------------------
	.section	.text._Z10reduceLog2IdEvPT_S1_j,"ax",@progbits
	.align	128
        .global         _Z10reduceLog2IdEvPT_S1_j
        .type           _Z10reduceLog2IdEvPT_S1_j,@function
        .size           _Z10reduceLog2IdEvPT_S1_j,(.L_x_105 - _Z10reduceLog2IdEvPT_S1_j)
        .other          _Z10reduceLog2IdEvPT_S1_j,@"STO_CUDA_ENTRY STV_DEFAULT"
_Z10reduceLog2IdEvPT_S1_j:
.text._Z10reduceLog2IdEvPT_S1_j:
[----:B------:R-:W-:Y:S01]  /*0000*/  LDC R1, c[0x0][0x37c] ;  /* 0x0000df00ff017b82 */ /* 0x000fe20000000800 */
[----:B------:R-:W0:Y:S01]  /*0010*/  S2R R0, SR_TID.X ;  /* 0x0000000000007919 */ /* 0x000e220000002100 */
[----:B------:R-:W1:Y:S01]  /*0020*/  LDCU UR4, c[0x0][0x360] ;  /* 0x00006c00ff0477ac */ /* 0x000e620008000800 */
[----:B------:R-:W-:Y:S01]  /*0030*/  BSSY.RECONVERGENT B0, `(.L_x_39) ;  /* 0x000005e000007945 */ /* 0x000fe20003800200 */
[----:B------:R-:W-:Y:S01]  /*0040*/  CS2R R6, SRZ ;  /* 0x0000000000067805 */ /* 0x000fe2000001ff00 */
[----:B------:R-:W0:Y:S01]  /*0050*/  S2R R3, SR_CTAID.X ;  /* 0x0000000000037919 */ /* 0x000e220000002500 */
[----:B------:R-:W2:Y:S01]  /*0060*/  LDCU UR5, c[0x0][0x390] ;  /* 0x00007200ff0577ac */ /* 0x000ea20008000800 */
[----:B------:R-:W3:Y:S01]  /*0070*/  LDCU.64 UR6, c[0x0][0x358] ;  /* 0x00006b00ff0677ac */ /* 0x000ee20008000a00 */
[----:B-1----:R-:W-:Y:S02]  /*0080*/  IMAD.U32 R2, RZ, RZ, UR4 ;  /* 0x00000004ff027e24 */ /* 0x002fe4000f8e00ff */
[----:B0-----:R-:W-:-:S05]  /*0090*/  IMAD R5, R3, UR4, R0 ;  /* 0x0000000403057c24 */ /* 0x001fca000f8e0200 */
[----:B--2---:R-:W-:-:S13]  /*00a0*/  ISETP.GE.U32.AND P0, PT, R5, UR5, PT ;  /* 0x0000000505007c0c */ /* 0x004fda000bf06070 */
[----:B---3--:R-:W-:Y:S05]  /*00b0*/  @P0 BRA `(.L_x_40) ;  /* 0x0000000400540947 */ /* 0x008fea0003800000 */
[----:B------:R-:W0:Y:S02]  /*00c0*/  LDC.64 R6, c[0x0][0x380] ;  /* 0x0000e000ff067b82 */ /* 0x000e240000000a00 */
[----:B0-----:R-:W-:-:S06]  /*00d0*/  IMAD.WIDE.U32 R6, R5, 0x8, R6 ;  /* 0x0000000805067825 */ /* 0x001fcc00078e0006 */
[----:B------:R-:W2:Y:S02]  /*00e0*/  LDG.E.64 R6, desc[UR6][R6.64] ;  /* 0x0000000606067981 */ /* 0x000ea4000c1e1b00 */
[----:B--2---:R-:W-:Y:S01]  /*00f0*/  ISETP.GT.AND P0, PT, R7, 0xfffff, PT ;  /* 0x000fffff0700780c */ /* 0x004fe20003f04270 */
[----:B------:R-:W-:Y:S02]  /*0100*/  IMAD.MOV.U32 R8, RZ, RZ, R6 ;  /* 0x000000ffff087224 */ /* 0x000fe400078e0006 */
[--C-:B------:R-:W-:Y:S02]  /*0110*/  IMAD.MOV.U32 R9, RZ, RZ, R7.reuse ;  /* 0x000000ffff097224 */ /* 0x100fe400078e0007 */
[----:B------:R-:W-:-:S08]  /*0120*/  IMAD.MOV.U32 R5, RZ, RZ, R7 ;  /* 0x000000ffff057224 */ /* 0x000fd000078e0007 */
[----:B------:R-:W-:-:S10]  /*0130*/  @!P0 DMUL R8, R8, 1.80143985094819840000e+16 ;  /* 0x4350000008088828 */ /* 0x000fd40000000000 */
[----:B------:R-:W-:Y:S02]  /*0140*/  @!P0 IMAD.MOV.U32 R5, RZ, RZ, R9 ;  /* 0x000000ffff058224 */ /* 0x000fe400078e0009 */
[----:B------:R-:W-:-:S03]  /*0150*/  @!P0 IMAD.MOV.U32 R6, RZ, RZ, R8 ;  /* 0x000000ffff068224 */ /* 0x000fc600078e0008 */
[----:B------:R-:W-:-:S04]  /*0160*/  IADD3 R4, PT, PT, R5, -0x1, RZ ;  /* 0xffffffff05047810 */ /* 0x000fc80007ffe0ff */
[----:B------:R-:W-:Y:S01]  /*0170*/  ISETP.GT.U32.AND P1, PT, R4, 0x7feffffe, PT ;  /* 0x7feffffe0400780c */ /* 0x000fe20003f24070 */
[----:B------:R-:W-:Y:S02]  /*0180*/  IMAD.MOV.U32 R4, RZ, RZ, -0x3ff ;  /* 0xfffffc01ff047424 */ /* 0x000fe400078e00ff */
[----:B------:R-:W-:-:S10]  /*0190*/  @!P0 IMAD.MOV.U32 R4, RZ, RZ, -0x435 ;  /* 0xfffffbcbff048424 */ /* 0x000fd400078e00ff */
[----:B------:R-:W-:Y:S05]  /*01a0*/  @P1 BRA `(.L_x_41) ;  /* 0x0000000400001947 */ /* 0x000fea0003800000 */
[----:B------:R-:W-:Y:S01]  /*01b0*/  LOP3.LUT R7, R5, 0xfffff, RZ, 0xc0, !PT ;  /* 0x000fffff05077812 */ /* 0x000fe200078ec0ff */
[----:B------:R-:W-:Y:S01]  /*01c0*/  IMAD.MOV.U32 R8, RZ, RZ, RZ ;  /* 0x000000ffff087224 */ /* 0x000fe200078e00ff */
[----:B------:R-:W-:Y:S01]  /*01d0*/  MOV R17, 0x3ed0ee25 ;  /* 0x3ed0ee2500117802 */ /* 0x000fe20000000f00 */
[----:B------:R-:W-:Y:S01]  /*01e0*/  IMAD.MOV.U32 R16, RZ, RZ, -0x748574fc ;  /* 0x8b7a8b04ff107424 */ /* 0x000fe200078e00ff */
[----:B------:R-:W-:Y:S01]  /*01f0*/  LOP3.LUT R7, R7, 0x3ff00000, RZ, 0xfc, !PT ;  /* 0x3ff0000007077812 */ /* 0x000fe200078efcff */
[----:B------:R-:W-:Y:S01]  /*0200*/  UMOV UR4, 0x3ae80f1e ;  /* 0x3ae80f1e00047882 */ /* 0x000fe20000000000 */
[----:B------:R-:W-:Y:S01]  /*0210*/  UMOV UR5, 0x3eb1380b ;  /* 0x3eb1380b00057882 */ /* 0x000fe20000000000 */
[----:B------:R-:W-:Y:S01]  /*0220*/  LEA.HI R18, R5, R4, RZ, 0xc ;  /* 0x0000000405127211 */ /* 0x000fe200078f60ff */
[----:B------:R-:W-:Y:S01]  /*0230*/  IMAD.MOV.U32 R19, RZ, RZ, 0x43300000 ;  /* 0x43300000ff137424 */ /* 0x000fe200078e00ff */
[----:B------:R-:W-:Y:S01]  /*0240*/  ISETP.GE.U32.AND P0, PT, R7, 0x3ff6a09f, PT ;  /* 0x3ff6a09f0700780c */ /* 0x000fe20003f06070 */
[----:B------:R-:W-:Y:S01]  /*0250*/  UMOV UR8, 0x80000000 ;  /* 0x8000000000087882 */ /* 0x000fe20000000000 */
[----:B------:R-:W-:-:S11]  /*0260*/  UMOV UR9, 0x43300000 ;  /* 0x4330000000097882 */ /* 0x000fd60000000000 */
[----:B------:R-:W-:Y:S01]  /*0270*/  @P0 IADD3 R9, PT, PT, R7, -0x100000, RZ ;  /* 0xfff0000007090810 */ /* 0x000fe20007ffe0ff */
[----:B------:R-:W-:-:S04]  /*0280*/  @P0 VIADD R18, R18, 0x1 ;  /* 0x0000000112120836 */ /* 0x000fc80000000000 */
[----:B------:R-:W-:Y:S01]  /*0290*/  @P0 IMAD.MOV.U32 R7, RZ, RZ, R9 ;  /* 0x000000ffff070224 */ /* 0x000fe200078e0009 */
[----:B------:R-:W-:-:S05]  /*02a0*/  LOP3.LUT R18, R18, 0x80000000, RZ, 0x3c, !PT ;  /* 0x8000000012127812 */ /* 0x000fca00078e3cff */
[C---:B------:R-:W-:Y:S02]  /*02b0*/  DADD R14, R6.reuse, 1 ;  /* 0x3ff00000060e7429 */ /* 0x040fe40000000000 */
[----:B------:R-:W-:-:S04]  /*02c0*/  DADD R6, R6, -1 ;  /* 0xbff0000006067429 */ /* 0x000fc80000000000 */
[----:B------:R-:W0:Y:S02]  /*02d0*/  MUFU.RCP64H R9, R15 ;  /* 0x0000000f00097308 */ /* 0x000e240000001800 */
[----:B0-----:R-:W-:-:S08]  /*02e0*/  DFMA R10, -R14, R8, 1 ;  /* 0x3ff000000e0a742b */ /* 0x001fd00000000108 */
[----:B------:R-:W-:-:S08]  /*02f0*/  DFMA R10, R10, R10, R10 ;  /* 0x0000000a0a0a722b */ /* 0x000fd0000000000a */
[----:B------:R-:W-:-:S08]  /*0300*/  DFMA R8, R8, R10, R8 ;  /* 0x0000000a0808722b */ /* 0x000fd00000000008 */
[----:B------:R-:W-:-:S08]  /*0310*/  DMUL R10, R6, R8 ;  /* 0x00000008060a7228 */ /* 0x000fd00000000000 */
[----:B------:R-:W-:-:S08]  /*0320*/  DFMA R10, R6, R8, R10 ;  /* 0x00000008060a722b */ /* 0x000fd0000000000a */
[----:B------:R-:W-:Y:S02]  /*0330*/  DMUL R12, R10, R10 ;  /* 0x0000000a0a0c7228 */ /* 0x000fe40000000000 */
[----:B------:R-:W-:-:S06]  /*0340*/  DADD R4, R6, -R10 ;  /* 0x0000000006047229 */ /* 0x000fcc000000080a */
[----:B------:R-:W-:Y:S01]  /*0350*/  DFMA R14, R12, UR4, R16 ;  /* 0x000000040c0e7c2b */ /* 0x000fe20008000010 */
[----:B------:R-:W-:Y:S01]  /*0360*/  UMOV UR4, 0x9f02676f ;  /* 0x9f02676f00047882 */ /* 0x000fe20000000000 */
[----:B------:R-:W-:Y:S01]  /*0370*/  UMOV UR5, 0x3ef3b266 ;  /* 0x3ef3b26600057882 */ /* 0x000fe20000000000 */
[----:B------:R-:W-:Y:S02]  /*0380*/  DADD R16, R4, R4 ;  /* 0x0000000004107229 */ /* 0x000fe40000000004 */
[----:B------:R-:W-:Y:S01]  /*0390*/  DADD R4, R18, -UR8 ;  /* 0x8000000812047e29 */ /* 0x000fe20008000000 */
[----:B------:R-:W-:Y:S01]  /*03a0*/  UMOV UR8, 0xfefa39ef ;  /* 0xfefa39ef00087882 */ /* 0x000fe20000000000 */
[----:B------:R-:W-:Y:S01]  /*03b0*/  UMOV UR9, 0x3fe62e42 ;  /* 0x3fe62e4200097882 */ /* 0x000fe20000000000 */
[----:B------:R-:W-:Y:S01]  /*03c0*/  DFMA R14, R12, R14, UR4 ;  /* 0x000000040c0e7e2b */ /* 0x000fe2000800000e */
[----:B------:R-:W-:Y:S01]  /*03d0*/  UMOV UR4, 0xa9ab0956 ;  /* 0xa9ab095600047882 */ /* 0x000fe20000000000 */
[----:B------:R-:W-:Y:S01]  /*03e0*/  UMOV UR5, 0x3f1745cb ;  /* 0x3f1745cb00057882 */ /* 0x000fe20000000000 */
[----:B------:R-:W-:-:S02]  /*03f0*/  DFMA R16, R6, -R10, R16 ;  /* 0x8000000a0610722b */ /* 0x000fc40000000010 */
[----:B------:R-:W-:-:S03]  /*0400*/  DFMA R6, R4, UR8, R10 ;  /* 0x0000000804067c2b */ /* 0x000fc6000800000a */
[----:B------:R-:W-:Y:S01]  /*0410*/  DFMA R14, R12, R14, UR4 ;  /* 0x000000040c0e7e2b */ /* 0x000fe2000800000e */
[----:B------:R-:W-:Y:S01]  /*0420*/  UMOV UR4, 0x2d1b5154 ;  /* 0x2d1b515400047882 */ /* 0x000fe20000000000 */
[----:B------:R-:W-:Y:S01]  /*0430*/  UMOV UR5, 0x3f3c71c7 ;  /* 0x3f3c71c700057882 */ /* 0x000fe20000000000 */
[----:B------:R-:W-:-:S05]  /*0440*/  DMUL R16, R8, R16 ;  /* 0x0000001008107228 */ /* 0x000fca0000000000 */
[----:B------:R-:W-:Y:S01]  /*0450*/  DFMA R14, R12, R14, UR4 ;  /* 0x000000040c0e7e2b */ /* 0x000fe2000800000e */
[----:B------:R-:W-:Y:S01]  /*0460*/  UMOV UR4, 0x923be72d ;  /* 0x923be72d00047882 */ /* 0x000fe20000000000 */
[----:B------:R-:W-:-:S06]  /*0470*/  UMOV UR5, 0x3f624924 ;  /* 0x3f62492400057882 */ /* 0x000fcc0000000000 */
        /* <DEDUP_REMOVED lines=8> */
[----:B------:R-:W-:Y:S02]  /*0500*/  UMOV UR5, 0x3fe62e42 ;  /* 0x3fe62e4200057882 */ /* 0x000fe40000000000 */
[----:B------:R-:W-:Y:S01]  /*0510*/  DFMA R18, R4, -UR4, R6 ;  /* 0x8000000404127c2b */ /* 0x000fe20008000006 */
[----:B------:R-:W-:Y:S01]  /*0520*/  UMOV UR4, 0x3b39803f ;  /* 0x3b39803f00047882 */ /* 0x000fe20000000000 */
[----:B------:R-:W-:Y:S02]  /*0530*/  UMOV UR5, 0x3c7abc9e ;  /* 0x3c7abc9e00057882 */ /* 0x000fe40000000000 */
[----:B------:R-:W-:-:S04]  /*0540*/  DMUL R14, R12, R14 ;  /* 0x0000000e0c0e7228 */ /* 0x000fc80000000000 */
[----:B------:R-:W-:-:S04]  /*0550*/  DADD R18, -R10, R18 ;  /* 0x000000000a127229 */ /* 0x000fc80000000112 */
[----:B------:R-:W-:-:S08]  /*0560*/  DFMA R14, R10, R14, R16 ;  /* 0x0000000e0a0e722b */ /* 0x000fd00000000010 */
[----:B------:R-:W-:-:S08]  /*0570*/  DADD R14, R14, -R18 ;  /* 0x000000000e0e7229 */ /* 0x000fd00000000812 */
[----:B------:R-:W-:-:S08]  /*0580*/  DFMA R14, R4, UR4, R14 ;  /* 0x00000004040e7c2b */ /* 0x000fd0000800000e */
[----:B------:R-:W-:Y:S01]  /*0590*/  DADD R6, R6, R14 ;  /* 0x0000000006067229 */ /* 0x000fe2000000000e */
[----:B------:R-:W-:Y:S10]  /*05a0*/  BRA `(.L_x_40) ;  /* 0x0000000000187947 */ /* 0x000ff40003800000 */
.L_x_41:
[----:B------:R-:W-:Y:S01]  /*05b0*/  IMAD.MOV.U32 R4, RZ, RZ, 0x0 ;  /* 0x00000000ff047424 */ /* 0x000fe200078e00ff */
[----:B------:R-:W-:Y:S02]  /*05c0*/  MOV R5, 0x7ff00000 ;  /* 0x7ff0000000057802 */ /* 0x000fe40000000f00 */
[----:B------:R-:W-:-:S04]  /*05d0*/  LOP3.LUT P0, RZ, R9, 0x7fffffff, RZ, 0xc0, !PT ;  /* 0x7fffffff09ff7812 */ /* 0x000fc8000780c0ff */
[----:B------:R-:W-:-:S10]  /*05e0*/  DFMA R4, R8, R4, +INF ;  /* 0x7ff000000804742b */ /* 0x000fd40000000004 */
[----:B------:R-:W-:Y:S02]  /*05f0*/  FSEL R6, R4, RZ, P0 ;  /* 0x000000ff04067208 */ /* 0x000fe40000000000 */
[----:B------:R-:W-:-:S07]  /*0600*/  FSEL R7, R5, -QNAN , P0 ;  /* 0xfff0000005077808 */ /* 0x000fce0000000000 */
.L_x_40:
[----:B------:R-:W-:Y:S05]  /*0610*/  BSYNC.RECONVERGENT B0 ;  /* 0x0000000000007941 */ /* 0x000fea0003800200 */
.L_x_39:
[----:B------:R-:W0:Y:S01]  /*0620*/  S2UR UR5, SR_CgaCtaId ;  /* 0x00000000000579c3 */ /* 0x000e220000008800 */
[----:B------:R-:W-:Y:S01]  /*0630*/  UMOV UR4, 0x400 ;  /* 0x0000040000047882 */ /* 0x000fe20000000000 */
[----:B------:R-:W-:Y:S02]  /*0640*/  ISETP.GE.U32.AND P1, PT, R2, 0x2, PT ;  /* 0x000000020200780c */ /* 0x000fe40003f26070 */
[----:B------:R-:W-:Y:S01]  /*0650*/  ISETP.NE.AND P0, PT, R0, RZ, PT ;  /* 0x000000ff0000720c */ /* 0x000fe20003f05270 */
[----:B0-----:R-:W-:-:S06]  /*0660*/  ULEA UR4, UR5, UR4, 0x18 ;  /* 0x0000000405047291 */ /* 0x001fcc000f8ec0ff */
[----:B------:R-:W-:-:S05]  /*0670*/  LEA R9, R0, UR4, 0x3 ;  /* 0x0000000400097c11 */ /* 0x000fca000f8e18ff */
[----:B------:R0:W-:Y:S01]  /*0680*/  STS.64 [R9], R6 ;  /* 0x0000000609007388 */ /* 0x0001e20000000a00 */
[----:B------:R-:W-:Y:S06]  /*0690*/  BAR.SYNC.DEFER_BLOCKING 0x0 ;  /* 0x0000000000007b1d */ /* 0x000fec0000010000 */
[----:B------:R-:W-:Y:S05]  /*06a0*/  @!P1 BRA `(.L_x_42) ;  /* 0x00000000002c9947 */ /* 0x000fea0003800000 */
.L_x_43:
[----:B------:R-:W-:-:S04]  /*06b0*/  SHF.R.U32.HI R10, RZ, 0x1, R2 ;  /* 0x00000001ff0a7819 */ /* 0x000fc80000011602 */
[----:B------:R-:W-:-:S13]  /*06c0*/  ISETP.GE.U32.AND P1, PT, R0, R10, PT ;  /* 0x0000000a0000720c */ /* 0x000fda0003f26070 */
[----:B------:R-:W-:Y:S01]  /*06d0*/  @!P1 IMAD R8, R10, 0x8, R9 ;  /* 0x000000080a089824 */ /* 0x000fe200078e0209 */
[----:B0-----:R-:W-:Y:S04]  /*06e0*/  @!P1 LDS.64 R6, [R9] ;  /* 0x0000000009069984 */ /* 0x001fe80000000a00 */
[----:B------:R-:W0:Y:S02]  /*06f0*/  @!P1 LDS.64 R4, [R8] ;  /* 0x0000000008049984 */ /* 0x000e240000000a00 */
[----:B0-----:R-:W-:-:S07]  /*0700*/  @!P1 DADD R4, R4, R6 ;  /* 0x0000000004049229 */ /* 0x001fce0000000006 */
[----:B------:R1:W-:Y:S01]  /*0710*/  @!P1 STS.64 [R9], R4 ;  /* 0x0000000409009388 */ /* 0x0003e20000000a00 */
[----:B------:R-:W-:Y:S01]  /*0720*/  BAR.SYNC.DEFER_BLOCKING 0x0 ;  /* 0x0000000000007b1d */ /* 0x000fe20000010000 */
[----:B------:R-:W-:Y:S01]  /*0730*/  ISETP.GT.U32.AND P1, PT, R2, 0x3, PT ;  /* 0x000000030200780c */ /* 0x000fe20003f24070 */
[----:B------:R-:W-:-:S12]  /*0740*/  IMAD.MOV.U32 R2, RZ, RZ, R10 ;  /* 0x000000ffff027224 */ /* 0x000fd800078e000a */
[----:B-1----:R-:W-:Y:S05]  /*0750*/  @P1 BRA `(.L_x_43) ;  /* 0xfffffffc00d41947 */ /* 0x002fea000383ffff */
.L_x_42:
[----:B------:R-:W-:Y:S05]  /*0760*/  @P0 EXIT ;  /* 0x000000000000094d */ /* 0x000fea0003800000 */
[----:B------:R-:W1:Y:S01]  /*0770*/  S2UR UR5, SR_CgaCtaId ;  /* 0x00000000000579c3 */ /* 0x000e620000008800 */
[----:B------:R-:W-:-:S07]  /*0780*/  UMOV UR4, 0x400 ;  /* 0x0000040000047882 */ /* 0x000fce0000000000 */
[----:B0-----:R-:W0:Y:S01]  /*0790*/  LDC.64 R6, c[0x0][0x388] ;  /* 0x0000e200ff067b82 */ /* 0x001e220000000a00 */
[----:B-1----:R-:W-:Y:S01]  /*07a0*/  ULEA UR4, UR5, UR4, 0x18 ;  /* 0x0000000405047291 */ /* 0x002fe2000f8ec0ff */
[----:B0-----:R-:W-:-:S08]  /*07b0*/  IMAD.WIDE.U32 R2, R3, 0x8, R6 ;  /* 0x0000000803027825 */ /* 0x001fd000078e0006 */
[----:B------:R-:W0:Y:S04]  /*07c0*/  LDS.64 R4, [UR4] ;  /* 0x00000004ff047984 */ /* 0x000e280008000a00 */
[----:B0-----:R-:W-:Y:S01]  /*07d0*/  STG.E.64 desc[UR6][R2.64], R4 ;  /* 0x0000000402007986 */ /* 0x001fe2000c101b06 */
[----:B------:R-:W-:Y:S05]  /*07e0*/  EXIT ;  /* 0x000000000000794d */ /* 0x000fea0003800000 */
.L_x_44:
        /* <DEDUP_REMOVED lines=9> */
.L_x_105:


//--------------------- .text._Z10reduceLog1IdEvPT_S1_j --------------------------
	.section	.text._Z10reduceLog1IdEvPT_S1_j,"ax",@progbits
	.align	128
        .global         _Z10reduceLog1IdEvPT_S1_j
        .type           _Z10reduceLog1IdEvPT_S1_j,@function
        .size           _Z10reduceLog1IdEvPT_S1_j,(.L_x_106 - _Z10reduceLog1IdEvPT_S1_j)
        .other          _Z10reduceLog1IdEvPT_S1_j,@"STO_CUDA_ENTRY STV_DEFAULT"
_Z10reduceLog1IdEvPT_S1_j:
.text._Z10reduceLog1IdEvPT_S1_j:
[----:B------:R-:W-:Y:S01]  /*0000*/  LDC R1, c[0x0][0x37c] ;  /* 0x0000df00ff017b82 */ /* 0x000fe20000000800 */
[----:B------:R-:W0:Y:S01]  /*0010*/  S2R R0, SR_TID.X ;  /* 0x0000000000007919 */ /* 0x000e220000002100 */
[----:B------:R-:W0:Y:S01]  /*0020*/  LDCU UR7, c[0x0][0x360] ;  /* 0x00006c00ff0777ac */ /* 0x000e220008000800 */
[----:B------:R-:W-:Y:S01]  /*0030*/  BSSY.RECONVERGENT B0, `(.L_x_45) ;  /* 0x000005d000007945 */ /* 0x000fe20003800200 */
[----:B------:R-:W-:Y:S01]  /*0040*/  CS2R R6, SRZ ;  /* 0x0000000000067805 */ /* 0x000fe2000001ff00 */
        /* <DEDUP_REMOVED lines=8> */
[----:B------:R-:W2:Y:S02]  /*00d0*/  LDG.E.64 R4, desc[UR8][R6.64] ;  /* 0x0000000806047981 */ /* 0x000ea4000c1e1b00 */
[----:B--2---:R-:W-:Y:S01]  /*00e0*/  ISETP.GT.AND P0, PT, R5, 0xfffff, PT ;  /* 0x000fffff0500780c */ /* 0x004fe20003f04270 */
[----:B------:R-:W-:Y:S02]  /*00f0*/  IMAD.MOV.U32 R8, RZ, RZ, R4 ;  /* 0x000000ffff087224 */ /* 0x000fe400078e0004 */
[----:B------:R-:W-:-:S10]  /*0100*/  IMAD.MOV.U32 R9, RZ, RZ, R5 ;  /* 0x000000ffff097224 */ /* 0x000fd400078e0005 */
[----:B------:R-:W-:-:S10]  /*0110*/  @!P0 DMUL R8, R8, 1.80143985094819840000e+16 ;  /* 0x4350000008088828 */ /* 0x000fd40000000000 */
[----:B------:R-:W-:Y:S02]  /*0120*/  @!P0 IMAD.MOV.U32 R5, RZ, RZ, R9 ;  /* 0x000000ffff058224 */ /* 0x000fe400078e0009 */
[----:B------:R-:W-:Y:S02]  /*0130*/  @!P0 IMAD.MOV.U32 R4, RZ, RZ, R8 ;  /* 0x000000ffff048224 */ /* 0x000fe400078e0008 */
[----:B------:R-:W-:-:S05]  /*0140*/  VIADD R2, R5, 0xffffffff ;  /* 0xffffffff05027836 */ /* 0x000fca0000000000 */
[----:B------:R-:W-:Y:S02]  /*0150*/  ISETP.GT.U32.AND P1, PT, R2, 0x7feffffe, PT ;  /* 0x7feffffe0200780c */ /* 0x000fe40003f24070 */
[----:B------:R-:W-:Y:S01]  /*0160*/  MOV R2, 0xfffffc01 ;  /* 0xfffffc0100027802 */ /* 0x000fe20000000f00 */
[----:B------:R-:W-:-:S10]  /*0170*/  @!P0 IMAD.MOV.U32 R2, RZ, RZ, -0x435 ;  /* 0xfffffbcbff028424 */ /* 0x000fd400078e00ff */
[----:B------:R-:W-:Y:S05]  /*0180*/  @P1 BRA `(.L_x_47) ;  /* 0x0000000400041947 */ /* 0x000fea0003800000 */
[----:B------:R-:W-:Y:S01]  /*0190*/  LOP3.LUT R6, R5, 0xfffff, RZ, 0xc0, !PT ;  /* 0x000fffff05067812 */ /* 0x000fe200078ec0ff */
[----:B------:R-:W-:Y:S01]  /*01a0*/  IMAD.MOV.U32 R8, RZ, RZ, RZ ;  /* 0x000000ffff087224 */ /* 0x000fe200078e00ff */
[----:B------:R-:W-:Y:S01]  /*01b0*/  MOV R17, 0x3ed0ee25 ;  /* 0x3ed0ee2500117802 */ /* 0x000fe20000000f00 */
[----:B------:R-:W-:Y:S01]  /*01c0*/  IMAD.MOV.U32 R16, RZ, RZ, -0x748574fc ;  /* 0x8b7a8b04ff107424 */ /* 0x000fe200078e00ff */
[----:B------:R-:W-:Y:S01]  /*01d0*/  LOP3.LUT R7, R6, 0x3ff00000, RZ, 0xfc, !PT ;  /* 0x3ff0000006077812 */ /* 0x000fe200078efcff */
[----:B------:R-:W-:Y:S01]  /*01e0*/  IMAD.MOV.U32 R6, RZ, RZ, R4 ;  /* 0x000000ffff067224 */ /* 0x000fe200078e0004 */
[----:B------:R-:W-:Y:S01]  /*01f0*/  UMOV UR4, 0x3ae80f1e ;  /* 0x3ae80f1e00047882 */ /* 0x000fe20000000000 */
[----:B------:R-:W-:Y:S01]  /*0200*/  UMOV UR5, 0x3eb1380b ;  /* 0x3eb1380b00057882 */ /* 0x000fe20000000000 */
[----:B------:R-:W-:Y:S01]  /*0210*/  ISETP.GE.U32.AND P0, PT, R7, 0x3ff6a09f, PT ;  /* 0x3ff6a09f0700780c */ /* 0x000fe20003f06070 */
[----:B------:R-:W-:Y:S01]  /*0220*/  IMAD.MOV.U32 R19, RZ, RZ, 0x43300000 ;  /* 0x43300000ff137424 */ /* 0x000fe200078e00ff */
[----:B------:R-:W-:Y:S01]  /*0230*/  LEA.HI R2, R5, R2, RZ, 0xc ;  /* 0x0000000205027211 */ /* 0x000fe200078f60ff */
[----:B------:R-:W-:Y:S01]  /*0240*/  UMOV UR10, 0x80000000 ;  /* 0x80000000000a7882 */ /* 0x000fe20000000000 */
[----:B------:R-:W-:-:S09]  /*0250*/  UMOV UR11, 0x43300000 ;  /* 0x43300000000b7882 */ /* 0x000fd20000000000 */
        /* <DEDUP_REMOVED lines=52> */
.L_x_47:
[----:B------:R-:W-:Y:S01]  /*05a0*/  IMAD.MOV.U32 R4, RZ, RZ, 0x0 ;  /* 0x00000000ff047424 */ /* 0x000fe200078e00ff */
[----:B------:R-:W-:Y:S02]  /*05b0*/  MOV R5, 0x7ff00000 ;  /* 0x7ff0000000057802 */ /* 0x000fe40000000f00 */
[----:B------:R-:W-:-:S04]  /*05c0*/  LOP3.LUT P0, RZ, R9, 0x7fffffff, RZ, 0xc0, !PT ;  /* 0x7fffffff09ff7812 */ /* 0x000fc8000780c0ff */
[----:B------:R-:W-:-:S10]  /*05d0*/  DFMA R4, R8, R4, +INF ;  /* 0x7ff000000804742b */ /* 0x000fd40000000004 */
[----:B------:R-:W-:Y:S02]  /*05e0*/  FSEL R6, R4, RZ, P0 ;  /* 0x000000ff04067208 */ /* 0x000fe40000000000 */
[----:B------:R-:W-:-:S07]  /*05f0*/  FSEL R7, R5, -QNAN , P0 ;  /* 0xfff0000005077808 */ /* 0x000fce0000000000 */
.L_x_46:
[----:B------:R-:W-:Y:S05]  /*0600*/  BSYNC.RECONVERGENT B0 ;  /* 0x0000000000007941 */ /* 0x000fea0003800200 */
.L_x_45:
[----:B------:R-:W0:Y:S01]  /*0610*/  S2UR UR5, SR_CgaCtaId ;  /* 0x00000000000579c3 */ /* 0x000e220000008800 */
[----:B------:R-:W-:Y:S01]  /*0620*/  UMOV UR4, 0x400 ;  /* 0x0000040000047882 */ /* 0x000fe20000000000 */
[----:B------:R-:W-:Y:S01]  /*0630*/  UISETP.GE.U32.AND UP0, UPT, UR7, 0x2, UPT ;  /* 0x000000020700788c */ /* 0x000fe2000bf06070 */
[----:B------:R-:W-:Y:S01]  /*0640*/  ISETP.NE.AND P1, PT, R0, RZ, PT ;  /* 0x000000ff0000720c */ /* 0x000fe20003f25270 */
[----:B0-----:R-:W-:-:S06]  /*0650*/  ULEA UR4, UR5, UR4, 0x18 ;  /* 0x0000000405047291 */ /* 0x001fcc000f8ec0ff */
[----:B------:R-:W-:-:S05]  /*0660*/  LEA R5, R0, UR4, 0x3 ;  /* 0x0000000400057c11 */ /* 0x000fca000f8e18ff */
[----:B------:R0:W-:Y:S01]  /*0670*/  STS.64 [R5], R6 ;  /* 0x0000000605007388 */ /* 0x0001e20000000a00 */
[----:B------:R-:W-:Y:S06]  /*0680*/  BAR.SYNC.DEFER_BLOCKING 0x0 ;  /* 0x0000000000007b1d */ /* 0x000fec0000010000 */
[----:B------:R-:W-:Y:S05]  /*0690*/  BRA.U !UP0, `(.L_x_48) ;  /* 0x00000001083c7547 */ /* 0x000fea000b800000 */
[----:B------:R-:W-:-:S05]  /*06a0*/  UMOV UR5, 0x1 ;  /* 0x0000000100057882 */ /* 0x000fca0000000000 */
.L_x_49:
[----:B------:R-:W-:-:S04]  /*06b0*/  USHF.L.U32 UR6, UR5, 0x1, URZ ;  /* 0x0000000105067899 */ /* 0x000fc800080006ff */
[----:B------:R-:W-:Y:S02]  /*06c0*/  UISETP.GE.U32.AND UP0, UPT, UR6, UR7, UPT ;  /* 0x000000070600728c */ /* 0x000fe4000bf06070 */
[----:B-1----:R-:W-:-:S05]  /*06d0*/  IMAD R9, R0, UR6, RZ ;  /* 0x0000000600097c24 */ /* 0x002fca000f8e02ff */
[----:B------:R-:W-:-:S13]  /*06e0*/  ISETP.GE.U32.AND P0, PT, R9, UR7, PT ;  /* 0x0000000709007c0c */ /* 0x000fda000bf06070 */
[C---:B------:R-:W-:Y:S01]  /*06f0*/  @!P0 VIADD R2, R9.reuse, UR5 ;  /* 0x0000000509028c36 */ /* 0x040fe20008000000 */
[----:B------:R-:W-:Y:S01]  /*0700*/  @!P0 LEA R9, R9, UR4, 0x3 ;  /* 0x0000000409098c11 */ /* 0x000fe2000f8e18ff */
[----:B------:R-:W-:-:S03]  /*0710*/  UMOV UR5, UR6 ;  /* 0x0000000600057c82 */ /* 0x000fc60008000000 */
[----:B------:R-:W-:Y:S01]  /*0720*/  @!P0 LEA R2, R2, UR4, 0x3 ;  /* 0x0000000402028c11 */ /* 0x000fe2000f8e18ff */
[----:B0-----:R-:W-:Y:S04]  /*0730*/  @!P0 LDS.64 R6, [R9] ;  /* 0x0000000009068984 */ /* 0x001fe80000000a00 */
[----:B------:R-:W0:Y:S02]  /*0740*/  @!P0 LDS.64 R4, [R2] ;  /* 0x0000000002048984 */ /* 0x000e240000000a00 */
[----:B0-----:R-:W-:-:S07]  /*0750*/  @!P0 DADD R4, R4, R6 ;  /* 0x0000000004048229 */ /* 0x001fce0000000006 */
[----:B------:R1:W-:Y:S01]  /*0760*/  @!P0 STS.64 [R9], R4 ;  /* 0x0000000409008388 */ /* 0x0003e20000000a00 */
[----:B------:R-:W-:Y:S06]  /*0770*/  BAR.SYNC.DEFER_BLOCKING 0x0 ;  /* 0x0000000000007b1d */ /* 0x000fec0000010000 */
[----:B------:R-:W-:Y:S05]  /*0780*/  BRA.U !UP0, `(.L_x_49) ;  /* 0xfffffffd08c87547 */ /* 0x000fea000b83ffff */
.L_x_48:
[----:B------:R-:W-:Y:S05]  /*0790*/  @P1 EXIT ;  /* 0x000000000000194d */ /* 0x000fea0003800000 */
[----:B------:R-:W2:Y:S01]  /*07a0*/  S2UR UR5, SR_CgaCtaId ;  /* 0x00000000000579c3 */ /* 0x000ea20000008800 */
[----:B------:R-:W-:-:S07]  /*07b0*/  UMOV UR4, 0x400 ;  /* 0x0000040000047882 */ /* 0x000fce0000000000 */
[----:B0-----:R-:W0:Y:S01]  /*07c0*/  LDC.64 R6, c[0x0][0x388] ;  /* 0x0000e200ff067b82 */ /* 0x001e220000000a00 */
[----:B--2---:R-:W-:Y:S01]  /*07d0*/  ULEA UR4, UR5, UR4, 0x18 ;  /* 0x0000000405047291 */ /* 0x004fe2000f8ec0ff */
[----:B0-----:R-:W-:-:S08]  /*07e0*/  IMAD.WIDE.U32 R2, R3, 0x8, R6 ;  /* 0x0000000803027825 */ /* 0x001fd000078e0006 */
[----:B-1----:R-:W0:Y:S04]  /*07f0*/  LDS.64 R4, [UR4] ;  /* 0x00000004ff047984 */ /* 0x002e280008000a00 */
[----:B0-----:R-:W-:Y:S01]  /*0800*/  STG.E.64 desc[UR8][R2.64], R4 ;  /* 0x0000000402007986 */ /* 0x001fe2000c101b08 */
[----:B------:R-:W-:Y:S05]  /*0810*/  EXIT ;  /* 0x000000000000794d */ /* 0x000fea0003800000 */
.L_x_50:
        /* <DEDUP_REMOVED lines=14> */
.L_x_106:


//--------------------- .text._Z10reduceLog0IdEvPT_S1_j --------------------------
	.section	.text._Z10reduceLog0IdEvPT_S1_j,"ax",@progbits
	.align	128
        .global         _Z10reduceLog0IdEvPT_S1_j
        .type           _Z10reduceLog0IdEvPT_S1_j,@function
        .size           _Z10reduceLog0IdEvPT_S1_j,(.L_x_107 - _Z10reduceLog0IdEvPT_S1_j)
        .other          _Z10reduceLog0IdEvPT_S1_j,@"STO_CUDA_ENTRY STV_DEFAULT"
_Z10reduceLog0IdEvPT_S1_j:
.text._Z10reduceLog0IdEvPT_S1_j:
        /* <DEDUP_REMOVED lines=28> */
[----:B------:R-:W-:Y:S01]  /*01c0*/  IMAD.MOV.U32 R17, RZ, RZ, 0x3ed0ee25 ;  /* 0x3ed0ee25ff117424 */ /* 0x000fe200078e00ff */
[----:B------:R-:W-:Y:S01]  /*01d0*/  LOP3.LUT R7, R6, 0x3ff00000, RZ, 0xfc, !PT ;  /* 0x3ff0000006077812 */ /* 0x000fe200078efcff */
[----:B------:R-:W-:Y:S01]  /*01e0*/  UMOV UR4, 0x3ae80f1e ;  /* 0x3ae80f1e00047882 */ /* 0x000fe20000000000 */
[----:B------:R-:W-:Y:S01]  /*01f0*/  MOV R6, R4 ;  /* 0x0000000400067202 */ /* 0x000fe20000000f00 */
[----:B------:R-:W-:Y:S01]  /*0200*/  UMOV UR5, 0x3eb1380b ;  /* 0x3eb1380b00057882 */ /* 0x000fe20000000000 */
[----:B------:R-:W-:Y:S01]  /*0210*/  ISETP.GE.U32.AND P0, PT, R7, 0x3ff6a09f, PT ;  /* 0x3ff6a09f0700780c */ /* 0x000fe20003f06070 */
[----:B------:R-:W-:Y:S01]  /*0220*/  UMOV UR10, 0x80000000 ;  /* 0x80000000000a7882 */ /* 0x000fe20000000000 */
[----:B------:R-:W-:Y:S01]  /*0230*/  LEA.HI R2, R5, R2, RZ, 0xc ;  /* 0x0000000205027211 */ /* 0x000fe200078f60ff */
[----:B------:R-:W-:Y:S01]  /*0240*/  UMOV UR11, 0x43300000 ;  /* 0x43300000000b7882 */ /* 0x000fe20000000000 */
[----:B------:R-:W-:-:S09]  /*0250*/  MOV R19, 0x43300000 ;  /* 0x4330000000137802 */ /* 0x000fd20000000f00 */
[----:B------:R-:W-:Y:S02]  /*0260*/  @P0 VIADD R9, R7, 0xfff00000 ;  /* 0xfff0000007090836 */ /* 0x000fe40000000000 */
[----:B------:R-:W-:Y:S02]  /*0270*/  @P0 VIADD R2, R2, 0x1 ;  /* 0x0000000102020836 */ /* 0x000fe40000000000 */
[----:B------:R-:W-:-:S03]  /*0280*/  @P0 IMAD.MOV.U32 R7, RZ, RZ, R9 ;  /* 0x000000ffff070224 */ /* 0x000fc600078e0009 */
[----:B------:R-:W-:-:S03]  /*0290*/  LOP3.LUT R18, R2, 0x80000000, RZ, 0x3c, !PT ;  /* 0x8000000002127812 */ /* 0x000fc600078e3cff */
        /* <DEDUP_REMOVED lines=48> */
.L_x_53:
[----:B------:R-:W-:Y:S01]  /*05a0*/  IMAD.MOV.U32 R4, RZ, RZ, 0x0 ;  /* 0x00000000ff047424 */ /* 0x000fe200078e00ff */
[----:B------:R-:W-:Y:S01]  /*05b0*/  LOP3.LUT P0, RZ, R9, 0x7fffffff, RZ, 0xc0, !PT ;  /* 0x7fffffff09ff7812 */ /* 0x000fe2000780c0ff */
[----:B------:R-:W-:-:S06]  /*05c0*/  IMAD.MOV.U32 R5, RZ, RZ, 0x7ff00000 ;  /* 0x7ff00000ff057424 */ /* 0x000fcc00078e00ff */
[----:B------:R-:W-:-:S10]  /*05d0*/  DFMA R4, R8, R4, +INF ;  /* 0x7ff000000804742b */ /* 0x000fd40000000004 */
[----:B------:R-:W-:Y:S02]  /*05e0*/  FSEL R6, R4, RZ, P0 ;  /* 0x000000ff04067208 */ /* 0x000fe40000000000 */
[----:B------:R-:W-:-:S07]  /*05f0*/  FSEL R7, R5, -QNAN , P0 ;  /* 0xfff0000005077808 */ /* 0x000fce0000000000 */
.L_x_52:
[----:B------:R-:W-:Y:S05]  /*0600*/  BSYNC.RECONVERGENT B0 ;  /* 0x0000000000007941 */ /* 0x000fea0003800200 */
.L_x_51:
        /* <DEDUP_REMOVED lines=9> */
[----:B------:R-:W-:-:S07]  /*06a0*/  MOV R2, 0x1 ;  /* 0x0000000100027802 */ /* 0x000fce0000000f00 */
.L_x_55:
[----:B------:R-:W-:-:S04]  /*06b0*/  IMAD.SHL.U32 R10, R2, 0x2, RZ ;  /* 0x00000002020a7824 */ /* 0x000fc800078e00ff */
[----:B------:R-:W-:-:S05]  /*06c0*/  VIADD R5, R10, 0xffffffff ;  /* 0xffffffff0a057836 */ /* 0x000fca0000000000 */
[----:B------:R-:W-:-:S13]  /*06d0*/  LOP3.LUT P1, RZ, R5, R0, RZ, 0xc0, !PT ;  /* 0x0000000005ff7212 */ /* 0x000fda000782c0ff */
[----:B------:R-:W-:Y:S01]  /*06e0*/  @!P1 LEA R8, R2, R9, 0x3 ;  /* 0x0000000902089211 */ /* 0x000fe200078e18ff */
[----:B0-----:R-:W-:Y:S01]  /*06f0*/  @!P1 LDS.64 R6, [R9] ;  /* 0x0000000009069984 */ /* 0x001fe20000000a00 */
[----:B------:R-:W-:-:S03]  /*0700*/  IMAD.MOV.U32 R2, RZ, RZ, R10 ;  /* 0x000000ffff027224 */ /* 0x000fc600078e000a */
[----:B------:R-:W0:Y:S02]  /*0710*/  @!P1 LDS.64 R4, [R8] ;  /* 0x0000000008049984 */ /* 0x000e240000000a00 */
[----:B0-----:R-:W-:-:S07]  /*0720*/  @!P1 DADD R4, R4, R6 ;  /* 0x0000000004049229 */ /* 0x001fce0000000006 */
[----:B------:R1:W-:Y:S01]  /*0730*/  @!P1 STS.64 [R9], R4 ;  /* 0x0000000409009388 */ /* 0x0003e20000000a00 */
[----:B------:R-:W-:Y:S01]  /*0740*/  BAR.SYNC.DEFER_BLOCKING 0x0 ;  /* 0x0000000000007b1d */ /* 0x000fe20000010000 */
[----:B------:R-:W-:-:S13]  /*0750*/  ISETP.GE.U32.AND P1, PT, R10, UR8, PT ;  /* 0x000000080a007c0c */ /* 0x000fda000bf26070 */
[----:B-1----:R-:W-:Y:S05]  /*0760*/  @!P1 BRA `(.L_x_55) ;  /* 0xfffffffc00d09947 */ /* 0x002fea000383ffff */
.L_x_54:
        /* <DEDUP_REMOVED lines=9> */
.L_x_56:
        /* <DEDUP_REMOVED lines=16> */
.L_x_107:


//--------------------- .text._Z7reduce2IdEvPT_S1_j --------------------------
	.section	.text._Z7reduce2IdEvPT_S1_j,"ax",@progbits
	.align	128
        .global         _Z7reduce2IdEvPT_S1_j
        .type           _Z7reduce2IdEvPT_S1_j,@function
        .size           _Z7reduce2IdEvPT_S1_j,(.L_x_108 - _Z7reduce2IdEvPT_S1_j)
        .other          _Z7reduce2IdEvPT_S1_j,@"STO_CUDA_ENTRY STV_DEFAULT"
_Z7reduce2IdEvPT_S1_j:
.text._Z7reduce2IdEvPT_S1_j:
[----:B------:R-:W-:Y:S01]  /*0000*/  LDC R1, c[0x0][0x37c] ;  /* 0x0000df00ff017b82 */ /* 0x000fe20000000800 */
[----:B------:R-:W0:Y:S01]  /*0010*/  S2R R8, SR_TID.X ;  /* 0x0000000000087919 */ /* 0x000e220000002100 */
[----:B------:R-:W0:Y:S01]  /*0020*/  LDCU UR8, c[0x0][0x360] ;  /* 0x00006c00ff0877ac */ /* 0x000e220008000800 */
[----:B------:R-:W-:Y:S01]  /*0030*/  CS2R R2, SRZ ;  /* 0x0000000000027805 */ /* 0x000fe2000001ff00 */
[----:B------:R-:W0:Y:S01]  /*0040*/  S2R R9, SR_CTAID.X ;  /* 0x0000000000097919 */ /* 0x000e220000002500 */
[----:B------:R-:W1:Y:S01]  /*0050*/  LDCU UR4, c[0x0][0x390] ;  /* 0x00007200ff0477ac */ /* 0x000e620008000800 */
[----:B------:R-:W2:Y:S01]  /*0060*/  LDCU.64 UR6, c[0x0][0x358] ;  /* 0x00006b00ff0677ac */ /* 0x000ea20008000a00 */
[----:B0-----:R-:W-:-:S05]  /*0070*/  IMAD R7, R9, UR8, R8 ;  /* 0x0000000809077c24 */ /* 0x001fca000f8e0208 */
[----:B-1----:R-:W-:-:S13]  /*0080*/  ISETP.GE.U32.AND P0, PT, R7, UR4, PT ;  /* 0x0000000407007c0c */ /* 0x002fda000bf06070 */
[----:B------:R-:W0:Y:S02]  /*0090*/  @!P0 LDC.64 R4, c[0x0][0x380] ;  /* 0x0000e000ff048b82 */ /* 0x000e240000000a00 */
[----:B0-----:R-:W-:-:S05]  /*00a0*/  @!P0 IMAD.WIDE.U32 R4, R7, 0x8, R4 ;  /* 0x0000000807048825 */ /* 0x001fca00078e0004 */
[----:B--2---:R-:W2:Y:S01]  /*00b0*/  @!P0 LDG.E.64 R2, desc[UR6][R4.64] ;  /* 0x0000000604028981 */ /* 0x004ea2000c1e1b00 */
[----:B------:R-:W0:Y:S01]  /*00c0*/  S2UR UR5, SR_CgaCtaId ;  /* 0x00000000000579c3 */ /* 0x000e220000008800 */
[----:B------:R-:W-:Y:S01]  /*00d0*/  IMAD.U32 R0, RZ, RZ, UR8 ;  /* 0x00000008ff007e24 */ /* 0x000fe2000f8e00ff */
[----:B------:R-:W-:Y:S01]  /*00e0*/  UMOV UR4, 0x400 ;  /* 0x0000040000047882 */ /* 0x000fe20000000000 */
[----:B------:R-:W-:-:S03]  /*00f0*/  ISETP.NE.AND P0, PT, R8, RZ, PT ;  /* 0x000000ff0800720c */ /* 0x000fc60003f05270 */
[----:B------:R-:W-:Y:S01]  /*0100*/  ISETP.GE.U32.AND P1, PT, R0, 0x2, PT ;  /* 0x000000020000780c */ /* 0x000fe20003f26070 */
[----:B0-----:R-:W-:-:S06]  /*0110*/  ULEA UR4, UR5, UR4, 0x18 ;  /* 0x0000000405047291 */ /* 0x001fcc000f8ec0ff */
[----:B------:R-:W-:-:S05]  /*0120*/  LEA R7, R8, UR4, 0x3 ;  /* 0x0000000408077c11 */ /* 0x000fca000f8e18ff */
[----:B--2---:R0:W-:Y:S01]  /*0130*/  STS.64 [R7], R2 ;  /* 0x0000000207007388 */ /* 0x0041e20000000a00 */
[----:B------:R-:W-:Y:S06]  /*0140*/  BAR.SYNC.DEFER_BLOCKING 0x0 ;  /* 0x0000000000007b1d */ /* 0x000fec0000010000 */
[----:B------:R-:W-:Y:S05]  /*0150*/  @!P1 BRA `(.L_x_57) ;  /* 0x00000000002c9947 */ /* 0x000fea0003800000 */
.L_x_58:
[----:B------:R-:W-:-:S04]  /*0160*/  SHF.R.U32.HI R10, RZ, 0x1, R0 ;  /* 0x00000001ff0a7819 */ /* 0x000fc80000011600 */
[----:B------:R-:W-:-:S13]  /*0170*/  ISETP.GE.U32.AND P1, PT, R8, R10, PT ;  /* 0x0000000a0800720c */ /* 0x000fda0003f26070 */
[----:B------:R-:W-:Y:S01]  /*0180*/  @!P1 IMAD R6, R10, 0x8, R7 ;  /* 0x000000080a069824 */ /* 0x000fe200078e0207 */
[----:B------:R-:W-:Y:S04]  /*0190*/  @!P1 LDS.64 R4, [R7] ;  /* 0x0000000007049984 */ /* 0x000fe80000000a00 */
[----:B0-----:R-:W0:Y:S02]  /*01a0*/  @!P1 LDS.64 R2, [R6] ;  /* 0x0000000006029984 */ /* 0x001e240000000a00 */
[----:B0-----:R-:W-:-:S07]  /*01b0*/  @!P1 DADD R2, R2, R4 ;  /* 0x0000000002029229 */ /* 0x001fce0000000004 */
[----:B------:R1:W-:Y:S01]  /*01c0*/  @!P1 STS.64 [R7], R2 ;  /* 0x0000000207009388 */ /* 0x0003e20000000a00 */
[----:B------:R-:W-:Y:S01]  /*01d0*/  BAR.SYNC.DEFER_BLOCKING 0x0 ;  /* 0x0000000000007b1d */ /* 0x000fe20000010000 */
[----:B------:R-:W-:Y:S01]  /*01e0*/  ISETP.GT.U32.AND P1, PT, R0, 0x3, PT ;  /* 0x000000030000780c */ /* 0x000fe20003f24070 */
[----:B------:R-:W-:-:S12]  /*01f0*/  IMAD.MOV.U32 R0, RZ, RZ, R10 ;  /* 0x000000ffff007224 */ /* 0x000fd800078e000a */
[----:B-1----:R-:W-:Y:S05]  /*0200*/  @P1 BRA `(.L_x_58) ;  /* 0xfffffffc00d41947 */ /* 0x002fea000383ffff */
.L_x_57:
[----:B------:R-:W-:Y:S05]  /*0210*/  @P0 EXIT ;  /* 0x000000000000094d */ /* 0x000fea0003800000 */
[----:B------:R-:W1:Y:S01]  /*0220*/  S2UR UR5, SR_CgaCtaId ;  /* 0x00000000000579c3 */ /* 0x000e620000008800 */
[----:B------:R-:W-:-:S07]  /*0230*/  UMOV UR4, 0x400 ;  /* 0x0000040000047882 */ /* 0x000fce0000000000 */
[----:B------:R-:W2:Y:S01]  /*0240*/  LDC.64 R4, c[0x0][0x388] ;  /* 0x0000e200ff047b82 */ /* 0x000ea20000000a00 */
[----:B-1----:R-:W-:Y:S01]  /*0250*/  ULEA UR4, UR5, UR4, 0x18 ;  /* 0x0000000405047291 */ /* 0x002fe2000f8ec0ff */
[----:B--2---:R-:W-:-:S08]  /*0260*/  IMAD.WIDE.U32 R4, R9, 0x8, R4 ;  /* 0x0000000809047825 */ /* 0x004fd000078e0004 */
[----:B0-----:R-:W0:Y:S04]  /*0270*/  LDS.64 R2, [UR4] ;  /* 0x00000004ff027984 */ /* 0x001e280008000a00 */
[----:B0-----:R-:W-:Y:S01]  /*0280*/  STG.E.64 desc[UR6][R4.64], R2 ;  /* 0x0000000204007986 */ /* 0x001fe2000c101b06 */
[----:B------:R-:W-:Y:S05]  /*0290*/  EXIT ;  /* 0x000000000000794d */ /* 0x000fea0003800000 */
.L_x_59:
        /* <DEDUP_REMOVED lines=14> */
.L_x_108:


//--------------------- .text._Z7reduce1IdEvPT_S1_j --------------------------
	.section	.text._Z7reduce1IdEvPT_S1_j,"ax",@progbits
	.align	128
        .global         _Z7reduce1IdEvPT_S1_j
        .type           _Z7reduce1IdEvPT_S1_j,@function
        .size           _Z7reduce1IdEvPT_S1_j,(.L_x_109 - _Z7reduce1IdEvPT_S1_j)
        .other          _Z7reduce1IdEvPT_S1_j,@"STO_CUDA_ENTRY STV_DEFAULT"
_Z7reduce1IdEvPT_S1_j:
.text._Z7reduce1IdEvPT_S1_j:
        /* <DEDUP_REMOVED lines=13> */
[----:B------:R-:W-:Y:S01]  /*00d0*/  UMOV UR4, 0x400 ;  /* 0x0000040000047882 */ /* 0x000fe20000000000 */
[----:B------:R-:W-:Y:S01]  /*00e0*/  UISETP.GE.U32.AND UP0, UPT, UR7, 0x2, UPT ;  /* 0x000000020700788c */ /* 0x000fe2000bf06070 */
[----:B------:R-:W-:Y:S01]  /*00f0*/  ISETP.NE.AND P1, PT, R6, RZ, PT ;  /* 0x000000ff0600720c */ /* 0x000fe20003f25270 */
[----:B0-----:R-:W-:-:S06]  /*0100*/  ULEA UR4, UR5, UR4, 0x18 ;  /* 0x0000000405047291 */ /* 0x001fcc000f8ec0ff */
[----:B------:R-:W-:-:S05]  /*0110*/  LEA R7, R6, UR4, 0x3 ;  /* 0x0000000406077c11 */ /* 0x000fca000f8e18ff */
[----:B--2---:R0:W-:Y:S01]  /*0120*/  STS.64 [R7], R2 ;  /* 0x0000000207007388 */ /* 0x0041e20000000a00 */
[----:B------:R-:W-:Y:S06]  /*0130*/  BAR.SYNC.DEFER_BLOCKING 0x0 ;  /* 0x0000000000007b1d */ /* 0x000fec0000010000 */
[----:B------:R-:W-:Y:S05]  /*0140*/  BRA.U !UP0, `(.L_x_60) ;  /* 0x00000001083c7547 */ /* 0x000fea000b800000 */
[----:B------:R-:W-:-:S05]  /*0150*/  UMOV UR5, 0x1 ;  /* 0x0000000100057882 */ /* 0x000fca0000000000 */
.L_x_61:
[----:B------:R-:W-:-:S04]  /*0160*/  USHF.L.U32 UR6, UR5, 0x1, URZ ;  /* 0x0000000105067899 */ /* 0x000fc800080006ff */
[----:B------:R-:W-:Y:S02]  /*0170*/  UISETP.GE.U32.AND UP0, UPT, UR6, UR7, UPT ;  /* 0x000000070600728c */ /* 0x000fe4000bf06070 */
[----:B01----:R-:W-:-:S05]  /*0180*/  IMAD R7, R6, UR6, RZ ;  /* 0x0000000606077c24 */ /* 0x003fca000f8e02ff */
[----:B------:R-:W-:-:S13]  /*0190*/  ISETP.GE.U32.AND P0, PT, R7, UR7, PT ;  /* 0x0000000707007c0c */ /* 0x000fda000bf06070 */
[C---:B------:R-:W-:Y:S01]  /*01a0*/  @!P0 VIADD R0, R7.reuse, UR5 ;  /* 0x0000000507008c36 */ /* 0x040fe20008000000 */
[----:B------:R-:W-:Y:S01]  /*01b0*/  @!P0 LEA R7, R7, UR4, 0x3 ;  /* 0x0000000407078c11 */ /* 0x000fe2000f8e18ff */
[----:B------:R-:W-:-:S03]  /*01c0*/  UMOV UR5, UR6 ;  /* 0x0000000600057c82 */ /* 0x000fc60008000000 */
[----:B------:R-:W-:Y:S01]  /*01d0*/  @!P0 LEA R0, R0, UR4, 0x3 ;  /* 0x0000000400008c11 */ /* 0x000fe2000f8e18ff */
[----:B------:R-:W-:Y:S04]  /*01e0*/  @!P0 LDS.64 R4, [R7] ;  /* 0x0000000007048984 */ /* 0x000fe80000000a00 */
[----:B------:R-:W0:Y:S02]  /*01f0*/  @!P0 LDS.64 R2, [R0] ;  /* 0x0000000000028984 */ /* 0x000e240000000a00 */
[----:B0-----:R-:W-:-:S07]  /*0200*/  @!P0 DADD R2, R2, R4 ;  /* 0x0000000002028229 */ /* 0x001fce0000000004 */
[----:B------:R1:W-:Y:S01]  /*0210*/  @!P0 STS.64 [R7], R2 ;  /* 0x0000000207008388 */ /* 0x0003e20000000a00 */
[----:B------:R-:W-:Y:S06]  /*0220*/  BAR.SYNC.DEFER_BLOCKING 0x0 ;  /* 0x0000000000007b1d */ /* 0x000fec0000010000 */
[----:B------:R-:W-:Y:S05]  /*0230*/  BRA.U !UP0, `(.L_x_61) ;  /* 0xfffffffd08c87547 */ /* 0x000fea000b83ffff */
.L_x_60:
[----:B------:R-:W-:Y:S05]  /*0240*/  @P1 EXIT ;  /* 0x000000000000194d */ /* 0x000fea0003800000 */
[----:B------:R-:W2:Y:S01]  /*0250*/  S2UR UR5, SR_CgaCtaId ;  /* 0x00000000000579c3 */ /* 0x000ea20000008800 */
[----:B------:R-:W-:-:S07]  /*0260*/  UMOV UR4, 0x400 ;  /* 0x0000040000047882 */ /* 0x000fce0000000000 */
[----:B------:R-:W3:Y:S01]  /*0270*/  LDC.64 R4, c[0x0][0x388] ;  /* 0x0000e200ff047b82 */ /* 0x000ee20000000a00 */
[----:B--2---:R-:W-:Y:S01]  /*0280*/  ULEA UR4, UR5, UR4, 0x18 ;  /* 0x0000000405047291 */ /* 0x004fe2000f8ec0ff */
[----:B---3--:R-:W-:-:S08]  /*0290*/  IMAD.WIDE.U32 R4, R9, 0x8, R4 ;  /* 0x0000000809047825 */ /* 0x008fd000078e0004 */
[----:B01----:R-:W0:Y:S04]  /*02a0*/  LDS.64 R2, [UR4] ;  /* 0x00000004ff027984 */ /* 0x003e280008000a00 */
[----:B0-----:R-:W-:Y:S01]  /*02b0*/  STG.E.64 desc[UR8][R4.64], R2 ;  /* 0x0000000204007986 */ /* 0x001fe2000c101b08 */
[----:B------:R-:W-:Y:S05]  /*02c0*/  EXIT ;  /* 0x000000000000794d */ /* 0x000fea0003800000 */
.L_x_62:
        /* <DEDUP_REMOVED lines=11> */
.L_x_109:


//--------------------- .text._Z7reduce0IdEvPT_S1_j --------------------------
	.section	.text._Z7reduce0IdEvPT_S1_j,"ax",@progbits
	.align	128
        .global         _Z7reduce0IdEvPT_S1_j
        .type           _Z7reduce0IdEvPT_S1_j,@function
        .size           _Z7reduce0IdEvPT_S1_j,(.L_x_110 - _Z7reduce0IdEvPT_S1_j)
        .other          _Z7reduce0IdEvPT_S1_j,@"STO_CUDA_ENTRY STV_DEFAULT"
_Z7reduce0IdEvPT_S1_j:
.text._Z7reduce0IdEvPT_S1_j:
        /* <DEDUP_REMOVED lines=21> */
[----:B------:R-:W-:-:S07]  /*0150*/  IMAD.MOV.U32 R0, RZ, RZ, 0x1 ;  /* 0x00000001ff007424 */ /* 0x000fce00078e00ff */
.L_x_64:
[----:B------:R-:W-:-:S05]  /*0160*/  IMAD.SHL.U32 R10, R0, 0x2, RZ ;  /* 0x00000002000a7824 */ /* 0x000fca00078e00ff */
[----:B0-----:R-:W-:-:S04]  /*0170*/  IADD3 R2, PT, PT, R10, -0x1, RZ ;  /* 0xffffffff0a027810 */ /* 0x001fc80007ffe0ff */
[----:B------:R-:W-:-:S13]  /*0180*/  LOP3.LUT P1, RZ, R2, R9, RZ, 0xc0, !PT ;  /* 0x0000000902ff7212 */ /* 0x000fda000782c0ff */
[----:B------:R-:W-:Y:S01]  /*0190*/  @!P1 IMAD R6, R0, 0x8, R7 ;  /* 0x0000000800069824 */ /* 0x000fe200078e0207 */
[----:B------:R-:W-:Y:S01]  /*01a0*/  @!P1 LDS.64 R4, [R7] ;  /* 0x0000000007049984 */ /* 0x000fe20000000a00 */
[----:B------:R-:W-:-:S03]  /*01b0*/  MOV R0, R10 ;  /* 0x0000000a00007202 */ /* 0x000fc60000000f00 */
[----:B------:R-:W0:Y:S02]  /*01c0*/  @!P1 LDS.64 R2, [R6] ;  /* 0x0000000006029984 */ /* 0x000e240000000a00 */
[----:B0-----:R-:W-:-:S07]  /*01d0*/  @!P1 DADD R2, R2, R4 ;  /* 0x0000000002029229 */ /* 0x001fce0000000004 */
[----:B------:R1:W-:Y:S01]  /*01e0*/  @!P1 STS.64 [R7], R2 ;  /* 0x0000000207009388 */ /* 0x0003e20000000a00 */
[----:B------:R-:W-:Y:S01]  /*01f0*/  BAR.SYNC.DEFER_BLOCKING 0x0 ;  /* 0x0000000000007b1d */ /* 0x000fe20000010000 */
[----:B------:R-:W-:-:S13]  /*0200*/  ISETP.GE.U32.AND P1, PT, R10, UR8, PT ;  /* 0x000000080a007c0c */ /* 0x000fda000bf26070 */
[----:B-1----:R-:W-:Y:S05]  /*0210*/  @!P1 BRA `(.L_x_64) ;  /* 0xfffffffc00d09947 */ /* 0x002fea000383ffff */
.L_x_63:
        /* <DEDUP_REMOVED lines=9> */
.L_x_65:
        /* <DEDUP_REMOVED lines=13> */
.L_x_110:


//--------------------- .text._Z11reduceRegr2IdEvPT_S1_j --------------------------
	.section	.text._Z11reduceRegr2IdEvPT_S1_j,"ax",@progbits
	.align	128
        .global         _Z11reduceRegr2IdEvPT_S1_j
        .type           _Z11reduceRegr2IdEvPT_S1_j,@function
        .size           _Z11reduceRegr2IdEvPT_S1_j,(.L_x_111 - _Z11reduceRegr2IdEvPT_S1_j)
        .other          _Z11reduceRegr2IdEvPT_S1_j,@"STO_CUDA_ENTRY STV_DEFAULT"
_Z11reduceRegr2IdEvPT_S1_j:
.text._Z11reduceRegr2IdEvPT_S1_j:
        /* <DEDUP_REMOVED lines=14> */
[----:B------:R-:W2:Y:S01]  /*00e0*/  LDG.E.64 R6, desc[UR6][R6.64] ;  /* 0x0000000606067981 */ /* 0x000ea2000c1e1b00 */
[----:B------:R-:W-:Y:S01]  /*00f0*/  IMAD.MOV.U32 R8, RZ, RZ, 0x652b82fe ;  /* 0x652b82feff087424 */ /* 0x000fe200078e00ff */
[----:B------:R-:W-:Y:S01]  /*0100*/  UMOV UR4, 0x3b39803f ;  /* 0x3b39803f00047882 */ /* 0x000fe20000000000 */
[----:B------:R-:W-:Y:S01]  /*0110*/  IMAD.MOV.U32 R9, RZ, RZ, 0x3ff71547 ;  /* 0x3ff71547ff097424 */ /* 0x000fe200078e00ff */
[----:B------:R-:W-:Y:S01]  /*0120*/  UMOV UR5, 0x3c7abc9e ;  /* 0x3c7abc9e00057882 */ /* 0x000fe20000000000 */
[----:B------:R-:W-:Y:S01]  /*0130*/  IMAD.MOV.U32 R2, RZ, RZ, -0x105c611 ;  /* 0xfefa39efff027424 */ /* 0x000fe200078e00ff */
[----:B------:R-:W-:Y:S01]  /*0140*/  BSSY.RECONVERGENT B1, `(.L_x_68) ;  /* 0x0000035000017945 */ /* 0x000fe20003800200 */
[----:B------:R-:W-:Y:S02]  /*0150*/  IMAD.MOV.U32 R3, RZ, RZ, 0x3fe62e42 ;  /* 0x3fe62e42ff037424 */ /* 0x000fe400078e00ff */
[----:B--2---:R-:W-:Y:S01]  /*0160*/  DFMA R8, R6, R8, 6.75539944105574400000e+15 ;  /* 0x433800000608742b */ /* 0x004fe20000000008 */
[----:B------:R-:W-:-:S07]  /*0170*/  FSETP.GEU.AND P0, PT, |R7|, 4.1917929649353027344, PT ;  /* 0x4086232b0700780b */ /* 0x000fce0003f0e200 */
[----:B------:R-:W-:-:S08]  /*0180*/  DADD R10, R8, -6.75539944105574400000e+15 ;  /* 0xc3380000080a7429 */ /* 0x000fd00000000000 */
[----:B------:R-:W-:-:S08]  /*0190*/  DFMA R12, R10, -R2, R6 ;  /* 0x800000020a0c722b */ /* 0x000fd00000000006 */
[----:B------:R-:W-:Y:S01]  /*01a0*/  DFMA R10, R10, -UR4, R12 ;  /* 0x800000040a0a7c2b */ /* 0x000fe2000800000c */
[----:B------:R-:W-:Y:S01]  /*01b0*/  UMOV UR4, 0x69ce2bdf ;  /* 0x69ce2bdf00047882 */ /* 0x000fe20000000000 */
[----:B------:R-:W-:Y:S01]  /*01c0*/  MOV R12, 0xfca213ea ;  /* 0xfca213ea000c7802 */ /* 0x000fe20000000f00 */
[----:B------:R-:W-:Y:S01]  /*01d0*/  IMAD.MOV.U32 R13, RZ, RZ, 0x3e928af3 ;  /* 0x3e928af3ff0d7424 */ /* 0x000fe200078e00ff */
[----:B------:R-:W-:-:S05]  /*01e0*/  UMOV UR5, 0x3e5ade15 ;  /* 0x3e5ade1500057882 */ /* 0x000fca0000000000 */
[----:B------:R-:W-:Y:S01]  /*01f0*/  DFMA R12, R10, UR4, R12 ;  /* 0x000000040a0c7c2b */ /* 0x000fe2000800000c */
        /* <DEDUP_REMOVED lines=23> */
[----:B------:R-:W-:-:S08]  /*0370*/  DFMA R12, R10, R12, UR4 ;  /* 0x000000040a0c7e2b */ /* 0x000fd0000800000c */
[----:B------:R-:W-:-:S08]  /*0380*/  DFMA R12, R10, R12, 1 ;  /* 0x3ff000000a0c742b */ /* 0x000fd0000000000c */
[----:B------:R-:W-:-:S10]  /*0390*/  DFMA R12, R10, R12, 1 ;  /* 0x3ff000000a0c742b */ /* 0x000fd4000000000c */
[----:B------:R-:W-:Y:S02]  /*03a0*/  IMAD R11, R8, 0x100000, R13 ;  /* 0x00100000080b7824 */ /* 0x000fe400078e020d */
[----:B------:R-:W-:Y:S01]  /*03b0*/  IMAD.MOV.U32 R10, RZ, RZ, R12 ;  /* 0x000000ffff0a7224 */ /* 0x000fe200078e000c */
[----:B------:R-:W-:Y:S06]  /*03c0*/  @!P0 BRA `(.L_x_69) ;  /* 0x0000000000308947 */ /* 0x000fec0003800000 */
[----:B------:R-:W-:Y:S01]  /*03d0*/  FSETP.GEU.AND P1, PT, |R7|, 4.2275390625, PT ;  /* 0x408748000700780b */ /* 0x000fe20003f2e200 */
[C---:B------:R-:W-:Y:S02]  /*03e0*/  DADD R10, R6.reuse, +INF ;  /* 0x7ff00000060a7429 */ /* 0x040fe40000000000 */
[----:B------:R-:W-:-:S08]  /*03f0*/  DSETP.GEU.AND P0, PT, R6, RZ, PT ;  /* 0x000000ff0600722a */ /* 0x000fd00003f0e000 */
[----:B------:R-:W-:Y:S02]  /*0400*/  FSEL R10, R10, RZ, P0 ;  /* 0x000000ff0a0a7208 */ /* 0x000fe40000000000 */
[----:B------:R-:W-:Y:S02]  /*0410*/  @!P1 LEA.HI R9, R8, R8, RZ, 0x1 ;  /* 0x0000000808099211 */ /* 0x000fe400078f08ff */
[----:B------:R-:W-:Y:S02]  /*0420*/  FSEL R11, R11, RZ, P0 ;  /* 0x000000ff0b0b7208 */ /* 0x000fe40000000000 */
[----:B------:R-:W-:-:S04]  /*0430*/  @!P1 SHF.R.S32.HI R9, RZ, 0x1, R9 ;  /* 0x00000001ff099819 */ /* 0x000fc80000011409 */
[----:B------:R-:W-:Y:S01]  /*0440*/  @!P1 LEA R13, R9, R13, 0x14 ;  /* 0x0000000d090d9211 */ /* 0x000fe200078ea0ff */
[----:B------:R-:W-:-:S05]  /*0450*/  @!P1 IMAD.IADD R6, R8, 0x1, -R9 ;  /* 0x0000000108069824 */ /* 0x000fca00078e0a09 */
[----:B------:R-:W-:Y:S01]  /*0460*/  @!P1 LEA R7, R6, 0x3ff00000, 0x14 ;  /* 0x3ff0000006079811 */ /* 0x000fe200078ea0ff */
[----:B------:R-:W-:-:S06]  /*0470*/  @!P1 IMAD.MOV.U32 R6, RZ, RZ, RZ ;  /* 0x000000ffff069224 */ /* 0x000fcc00078e00ff */
[----:B------:R-:W-:-:S11]  /*0480*/  @!P1 DMUL R10, R12, R6 ;  /* 0x000000060c0a9228 */ /* 0x000fd60000000000 */
.L_x_69:
[----:B------:R-:W-:Y:S05]  /*0490*/  BSYNC.RECONVERGENT B1 ;  /* 0x0000000000017941 */ /* 0x000fea0003800200 */
.L_x_68:
[----:B------:R-:W-:Y:S01]  /*04a0*/  DADD R10, R10, 1 ;  /* 0x3ff000000a0a7429 */ /* 0x000fe20000000000 */
[----:B------:R-:W-:Y:S09]  /*04b0*/  BSSY.RECONVERGENT B1, `(.L_x_70) ;  /* 0x0000052000017945 */ /* 0x000ff20003800200 */
[----:B------:R-:W-:Y:S01]  /*04c0*/  ISETP.GT.AND P0, PT, R11, 0xfffff, PT ;  /* 0x000fffff0b00780c */ /* 0x000fe20003f04270 */
[----:B------:R-:W-:-:S02]  /*04d0*/  IMAD.MOV.U32 R8, RZ, RZ, R10 ;  /* 0x000000ffff087224 */ /* 0x000fc400078e000a */
[--C-:B------:R-:W-:Y:S02]  /*04e0*/  IMAD.MOV.U32 R9, RZ, RZ, R11.reuse ;  /* 0x000000ffff097224 */ /* 0x100fe400078e000b */
[----:B------:R-:W-:-:S08]  /*04f0*/  IMAD.MOV.U32 R7, RZ, RZ, R11 ;  /* 0x000000ffff077224 */ /* 0x000fd000078e000b */
[----:B------:R-:W-:-:S10]  /*0500*/  @!P0 DMUL R8, R8, 1.80143985094819840000e+16 ;  /* 0x4350000008088828 */ /* 0x000fd40000000000 */
[----:B------:R-:W-:Y:S01]  /*0510*/  @!P0 MOV R7, R9 ;  /* 0x0000000900078202 */ /* 0x000fe20000000f00 */
[----:B------:R-:W-:-:S04]  /*0520*/  @!P0 IMAD.MOV.U32 R10, RZ, RZ, R8 ;  /* 0x000000ffff0a8224 */ /* 0x000fc800078e0008 */
[----:B------:R-:W-:-:S05]  /*0530*/  VIADD R6, R7, 0xffffffff ;  /* 0xffffffff07067836 */ /* 0x000fca0000000000 */
[----:B------:R-:W-:Y:S01]  /*0540*/  ISETP.GT.U32.AND P1, PT, R6, 0x7feffffe, PT ;  /* 0x7feffffe0600780c */ /* 0x000fe20003f24070 */
[----:B------:R-:W-:Y:S02]  /*0550*/  IMAD.MOV.U32 R6, RZ, RZ, -0x3ff ;  /* 0xfffffc01ff067424 */ /* 0x000fe400078e00ff */
[----:B------:R-:W-:-:S10]  /*0560*/  @!P0 IMAD.MOV.U32 R6, RZ, RZ, -0x435 ;  /* 0xfffffbcbff068424 */ /* 0x000fd400078e00ff */
[----:B------:R-:W-:Y:S05]  /*0570*/  @P1 BRA `(.L_x_71) ;  /* 0x0000000000fc1947 */ /* 0x000fea0003800000 */
[----:B------:R-:W-:Y:S01]  /*0580*/  LOP3.LUT R8, R7, 0xfffff, RZ, 0xc0, !PT ;  /* 0x000fffff07087812 */ /* 0x000fe200078ec0ff */
[----:B------:R-:W-:Y:S01]  /*0590*/  IMAD.MOV.U32 R18, RZ, RZ, -0x748574fc ;  /* 0x8b7a8b04ff127424 */ /* 0x000fe200078e00ff */
[----:B------:R-:W-:Y:S01]  /*05a0*/  MOV R19, 0x3ed0ee25 ;  /* 0x3ed0ee2500137802 */ /* 0x000fe20000000f00 */
[----:B------:R-:W-:Y:S01]  /*05b0*/  UMOV UR4, 0x3ae80f1e ;  /* 0x3ae80f1e00047882 */ /* 0x000fe20000000000 */
[----:B------:R-:W-:Y:S01]  /*05c0*/  LOP3.LUT R9, R8, 0x3ff00000, RZ, 0xfc, !PT ;  /* 0x3ff0000008097812 */ /* 0x000fe200078efcff */
[----:B------:R-:W-:Y:S01]  /*05d0*/  UMOV UR5, 0x3eb1380b ;  /* 0x3eb1380b00057882 */ /* 0x000fe20000000000 */
[----:B------:R-:W-:Y:S01]  /*05e0*/  MOV R8, R10 ;  /* 0x0000000a00087202 */ /* 0x000fe20000000f00 */
[----:B------:R-:W-:Y:S01]  /*05f0*/  IMAD.MOV.U32 R10, RZ, RZ, RZ ;  /* 0x000000ffff0a7224 */ /* 0x000fe200078e00ff */
[----:B------:R-:W-:Y:S01]  /*0600*/  ISETP.GE.U32.AND P0, PT, R9, 0x3ff6a09f, PT ;  /* 0x3ff6a09f0900780c */ /* 0x000fe20003f06070 */
[----:B------:R-:W-:Y:S01]  /*0610*/  IMAD.MOV.U32 R21, RZ, RZ, 0x43300000 ;  /* 0x43300000ff157424 */ /* 0x000fe200078e00ff */
[----:B------:R-:W-:Y:S01]  /*0620*/  LEA.HI R20, R7, R6, RZ, 0xc ;  /* 0x0000000607147211 */ /* 0x000fe200078f60ff */
[----:B------:R-:W-:Y:S01]  /*0630*/  UMOV UR8, 0x80000000 ;  /* 0x8000000000087882 */ /* 0x000fe20000000000 */
[----:B------:R-:W-:-:S09]  /*0640*/  UMOV UR9, 0x43300000 ;  /* 0x4330000000097882 */ /* 0x000fd20000000000 */
        /* <DEDUP_REMOVED lines=29> */
[----:B------:R-:W-:Y:S02]  /*0820*/  DMUL R18, R10, R18 ;  /* 0x000000120a127228 */ /* 0x000fe40000000000 */
[----:B------:R-:W-:-:S03]  /*0830*/  DFMA R2, R6, -R2, R8 ;  /* 0x800000020602722b */ /* 0x000fc60000000008 */
[----:B------:R-:W-:Y:S01]  /*0840*/  DFMA R16, R14, R16, UR4 ;  /* 0x000000040e107e2b */ /* 0x000fe20008000010 */
[----:B------:R-:W-:Y:S01]  /*0850*/  UMOV UR4, 0x923be72d ;  /* 0x923be72d00047882 */ /* 0x000fe20000000000 */
[----:B------:R-:W-:-:S03]  /*0860*/  UMOV UR5, 0x3f624924 ;  /* 0x3f62492400057882 */ /* 0x000fc60000000000 */
[----:B------:R-:W-:-:S03]  /*0870*/  DADD R2, -R12, R2 ;  /* 0x000000000c027229 */ /* 0x000fc60000000102 */
        /* <DEDUP_REMOVED lines=9> */
[----:B------:R-:W-:-:S08]  /*0910*/  DMUL R16, R14, R16 ;  /* 0x000000100e107228 */ /* 0x000fd00000000000 */
[----:B------:R-:W-:-:S08]  /*0920*/  DFMA R16, R12, R16, R18 ;  /* 0x000000100c10722b */ /* 0x000fd00000000012 */
[----:B------:R-:W-:-:S08]  /*0930*/  DADD R2, R16, -R2 ;  /* 0x0000000010027229 */ /* 0x000fd00000000802 */
[----:B------:R-:W-:-:S08]  /*0940*/  DFMA R2, R6, UR4, R2 ;  /* 0x0000000406027c2b */ /* 0x000fd00008000002 */
[----:B------:R-:W-:Y:S01]  /*0950*/  DADD R2, R8, R2 ;  /* 0x0000000008027229 */ /* 0x000fe20000000002 */
[----:B------:R-:W-:Y:S10]  /*0960*/  BRA `(.L_x_72) ;  /* 0x0000000000187947 */ /* 0x000ff40003800000 */
.L_x_71:
[----:B------:R-:W-:Y:S01]  /*0970*/  IMAD.MOV.U32 R2, RZ, RZ, 0x0 ;  /* 0x00000000ff027424 */ /* 0x000fe200078e00ff */
[----:B------:R-:W-:Y:S02]  /*0980*/  MOV R3, 0x7ff00000 ;  /* 0x7ff0000000037802 */ /* 0x000fe40000000f00 */
[----:B------:R-:W-:-:S04]  /*0990*/  LOP3.LUT P0, RZ, R9, 0x7fffffff, RZ, 0xc0, !PT ;  /* 0x7fffffff09ff7812 */ /* 0x000fc8000780c0ff */
[----:B------:R-:W-:-:S10]  /*09a0*/  DFMA R2, R8, R2, +INF ;  /* 0x7ff000000802742b */ /* 0x000fd40000000002 */
[----:B------:R-:W-:Y:S02]  /*09b0*/  FSEL R2, R2, RZ, P0 ;  /* 0x000000ff02027208 */ /* 0x000fe40000000000 */
[----:B------:R-:W-:-:S07]  /*09c0*/  FSEL R3, R3, -QNAN , P0 ;  /* 0xfff0000003037808 */ /* 0x000fce0000000000 */
.L_x_72:
[----:B------:R-:W-:Y:S05]  /*09d0*/  BSYNC.RECONVERGENT B1 ;  /* 0x0000000000017941 */ /* 0x000fea0003800200 */
.L_x_70:
[----:B------:R-:W-:-:S11]  /*09e0*/  DADD R2, -RZ, -R2 ;  /* 0x00000000ff027229 */ /* 0x000fd60000000902 */
.L_x_67:
[----:B------:R-:W-:Y:S05]  /*09f0*/  BSYNC.RECONVERGENT B0 ;  /* 0x0000000000007941 */ /* 0x000fea0003800200 */
.L_x_66:
        /* <DEDUP_REMOVED lines=9> */
.L_x_74:
        /* <DEDUP_REMOVED lines=11> */
.L_x_73:
        /* <DEDUP_REMOVED lines=9> */
.L_x_75:
        /* <DEDUP_REMOVED lines=11> */
.L_x_111:


//--------------------- .text._Z11reduceRegr1IdEvPT_S1_j --------------------------
	.section	.text._Z11reduceRegr1IdEvPT_S1_j,"ax",@progbits
	.align	128
        .global         _Z11reduceRegr1IdEvPT_S1_j
        .type           _Z11reduceRegr1IdEvPT_S1_j,@function
        .size           _Z11reduceRegr1IdEvPT_S1_j,(.L_x_112 - _Z11reduceRegr1IdEvPT_S1_j)
        .other          _Z11reduceRegr1IdEvPT_S1_j,@"STO_CUDA_ENTRY STV_DEFAULT"
_Z11reduceRegr1IdEvPT_S1_j:
.text._Z11reduceRegr1IdEvPT_S1_j:
        /* <DEDUP_REMOVED lines=72> */
.L_x_79:
[----:B------:R-:W-:Y:S05]  /*0480*/  BSYNC.RECONVERGENT B1 ;  /* 0x0000000000017941 */ /* 0x000fea0003800200 */
.L_x_78:
[----:B------:R-:W-:Y:S01]  /*0490*/  DADD R6, R10, 1 ;  /* 0x3ff000000a067429 */ /* 0x000fe20000000000 */
[----:B------:R-:W-:Y:S09]  /*04a0*/  BSSY.RECONVERGENT B1, `(.L_x_80) ;  /* 0x0000051000017945 */ /* 0x000ff20003800200 */
[----:B------:R-:W-:Y:S01]  /*04b0*/  ISETP.GT.AND P0, PT, R7, 0xfffff, PT ;  /* 0x000fffff0700780c */ /* 0x000fe20003f04270 */
[----:B------:R-:W-:-:S02]  /*04c0*/  IMAD.MOV.U32 R8, RZ, RZ, R6 ;  /* 0x000000ffff087224 */ /* 0x000fc400078e0006 */
        /* <DEDUP_REMOVED lines=72> */
.L_x_81:
[----:B------:R-:W-:Y:S01]  /*0950*/  MOV R2, 0x0 ;  /* 0x0000000000027802 */ /* 0x000fe20000000f00 */
[----:B------:R-:W-:Y:S01]  /*0960*/  IMAD.MOV.U32 R3, RZ, RZ, 0x7ff00000 ;  /* 0x7ff00000ff037424 */ /* 0x000fe200078e00ff */
[----:B------:R-:W-:-:S05]  /*0970*/  LOP3.LUT P0, RZ, R9, 0x7fffffff, RZ, 0xc0, !PT ;  /* 0x7fffffff09ff7812 */ /* 0x000fca000780c0ff */
[----:B------:R-:W-:-:S10]  /*0980*/  DFMA R2, R8, R2, +INF ;  /* 0x7ff000000802742b */ /* 0x000fd40000000002 */
[----:B------:R-:W-:Y:S02]  /*0990*/  FSEL R2, R2, RZ, P0 ;  /* 0x000000ff02027208 */ /* 0x000fe40000000000 */
[----:B------:R-:W-:-:S07]  /*09a0*/  FSEL R3, R3, -QNAN , P0 ;  /* 0xfff0000003037808 */ /* 0x000fce0000000000 */
.L_x_82:
[----:B------:R-:W-:Y:S05]  /*09b0*/  BSYNC.RECONVERGENT B1 ;  /* 0x0000000000017941 */ /* 0x000fea0003800200 */
.L_x_80:
[----:B------:R-:W-:-:S11]  /*09c0*/  DADD R2, -RZ, -R2 ;  /* 0x00000000ff027229 */ /* 0x000fd60000000902 */
.L_x_77:
[----:B------:R-:W-:Y:S05]  /*09d0*/  BSYNC.RECONVERGENT B0 ;  /* 0x0000000000007941 */ /* 0x000fea0003800200 */
.L_x_76:
        /* <DEDUP_REMOVED lines=10> */
.L_x_84:
[----:B------:R-:W-:-:S04]  /*0a80*/  USHF.L.U32 UR6, UR5, 0x1, URZ ;  /* 0x0000000105067899 */ /* 0x000fc800080006ff */
[----:B------:R-:W-:Y:S02]  /*0a90*/  UISETP.GE.U32.AND UP0, UPT, UR6, UR7, UPT ;  /* 0x000000070600728c */ /* 0x000fe4000bf06070 */
[----:B-1----:R-:W-:-:S05]  /*0aa0*/  IMAD R9, R0, UR6, RZ ;  /* 0x0000000600097c24 */ /* 0x002fca000f8e02ff */
[----:B------:R-:W-:-:S13]  /*0ab0*/  ISETP.GE.U32.AND P0, PT, R9, UR7, PT ;  /* 0x0000000709007c0c */ /* 0x000fda000bf06070 */
[C---:B0-----:R-:W-:Y:S01]  /*0ac0*/  @!P0 VIADD R2, R9.reuse, UR5 ;  /* 0x0000000509028c36 */ /* 0x041fe20008000000 */
        /* <DEDUP_REMOVED lines=9> */
.L_x_83:
        /* <DEDUP_REMOVED lines=9> */
.L_x_85:
        /* <DEDUP_REMOVED lines=9> */
.L_x_112:


//--------------------- .text._Z11reduceRegr0IdEvPT_S1_j --------------------------
	.section	.text._Z11reduceRegr0IdEvPT_S1_j,"ax",@progbits
	.align	128
        .global         _Z11reduceRegr0IdEvPT_S1_j
        .type           _Z11reduceRegr0IdEvPT_S1_j,@function
        .size           _Z11reduceRegr0IdEvPT_S1_j,(.L_x_113 - _Z11reduceRegr0IdEvPT_S1_j)
        .other          _Z11reduceRegr0IdEvPT_S1_j,@"STO_CUDA_ENTRY STV_DEFAULT"
_Z11reduceRegr0IdEvPT_S1_j:
.text._Z11reduceRegr0IdEvPT_S1_j:
        /* <DEDUP_REMOVED lines=67> */
[----:B------:R-:W-:Y:S01]  /*0430*/  @!P1 IADD3 R6, PT, PT, R8, -R7, RZ ;  /* 0x8000000708069210 */ /* 0x000fe20007ffe0ff */
[----:B------:R-:W-:-:S03]  /*0440*/  @!P1 IMAD R13, R7, 0x100000, R13 ;  /* 0x00100000070d9824 */ /* 0x000fc600078e020d */
[----:B------:R-:W-:Y:S01]  /*0450*/  @!P1 LEA R7, R6, 0x3ff00000, 0x14 ;  /* 0x3ff0000006079811 */ /* 0x000fe200078ea0ff */
[----:B------:R-:W-:-:S06]  /*0460*/  @!P1 IMAD.MOV.U32 R6, RZ, RZ, RZ ;  /* 0x000000ffff069224 */ /* 0x000fcc00078e00ff */
[----:B------:R-:W-:-:S11]  /*0470*/  @!P1 DMUL R10, R12, R6 ;  /* 0x000000060c0a9228 */ /* 0x000fd60000000000 */
.L_x_89:
[----:B------:R-:W-:Y:S05]  /*0480*/  BSYNC.RECONVERGENT B1 ;  /* 0x0000000000017941 */ /* 0x000fea0003800200 */
.L_x_88:
[----:B------:R-:W-:Y:S01]  /*0490*/  DADD R6, R10, 1 ;  /* 0x3ff000000a067429 */ /* 0x000fe20000000000 */
[----:B------:R-:W-:Y:S09]  /*04a0*/  BSSY.RECONVERGENT B1, `(.L_x_90) ;  /* 0x0000051000017945 */ /* 0x000ff20003800200 */
[----:B------:R-:W-:Y:S01]  /*04b0*/  ISETP.GT.AND P0, PT, R7, 0xfffff, PT ;  /* 0x000fffff0700780c */ /* 0x000fe20003f04270 */
[----:B------:R-:W-:Y:S01]  /*04c0*/  IMAD.MOV.U32 R8, RZ, RZ, R6 ;  /* 0x000000ffff087224 */ /* 0x000fe200078e0006 */
[----:B------:R-:W-:-:S11]  /*04d0*/  MOV R9, R7 ;  /* 0x0000000700097202 */ /* 0x000fd60000000f00 */
[----:B------:R-:W-:-:S10]  /*04e0*/  @!P0 DMUL R8, R8, 1.80143985094819840000e+16 ;  /* 0x4350000008088828 */ /* 0x000fd40000000000 */
[----:B------:R-:W-:Y:S02]  /*04f0*/  @!P0 IMAD.MOV.U32 R7, RZ, RZ, R9 ;  /* 0x000000ffff078224 */ /* 0x000fe400078e0009 */
[----:B------:R-:W-:Y:S02]  /*0500*/  @!P0 IMAD.MOV.U32 R6, RZ, RZ, R8 ;  /* 0x000000ffff068224 */ /* 0x000fe400078e0008 */
[----:B------:R-:W-:-:S05]  /*0510*/  VIADD R4, R7, 0xffffffff ;  /* 0xffffffff07047836 */ /* 0x000fca0000000000 */
[----:B------:R-:W-:Y:S01]  /*0520*/  ISETP.GT.U32.AND P1, PT, R4, 0x7feffffe, PT ;  /* 0x7feffffe0400780c */ /* 0x000fe20003f24070 */
[----:B------:R-:W-:Y:S01]  /*0530*/  IMAD.MOV.U32 R4, RZ, RZ, -0x3ff ;  /* 0xfffffc01ff047424 */ /* 0x000fe200078e00ff */
[----:B------:R-:W-:-:S11]  /*0540*/  @!P0 MOV R4, 0xfffffbcb ;  /* 0xfffffbcb00048802 */ /* 0x000fd60000000f00 */
[----:B------:R-:W-:Y:S05]  /*0550*/  @P1 BRA `(.L_x_91) ;  /* 0x0000000000fc1947 */ /* 0x000fea0003800000 */
[----:B------:R-:W-:Y:S01]  /*0560*/  LOP3.LUT R8, R7, 0xfffff, RZ, 0xc0, !PT ;  /* 0x000fffff07087812 */ /* 0x000fe200078ec0ff */
[----:B------:R-:W-:Y:S01]  /*0570*/  IMAD.MOV.U32 R10, RZ, RZ, RZ ;  /* 0x000000ffff0a7224 */ /* 0x000fe200078e00ff */
[----:B------:R-:W-:Y:S01]  /*0580*/  UMOV UR4, 0x3ae80f1e ;  /* 0x3ae80f1e00047882 */ /* 0x000fe20000000000 */
[----:B------:R-:W-:Y:S01]  /*0590*/  IMAD.MOV.U32 R18, RZ, RZ, -0x748574fc ;  /* 0x8b7a8b04ff127424 */ /* 0x000fe200078e00ff */
[----:B------:R-:W-:Y:S01]  /*05a0*/  LOP3.LUT R9, R8, 0x3ff00000, RZ, 0xfc, !PT ;  /* 0x3ff0000008097812 */ /* 0x000fe200078efcff */
[----:B------:R-:W-:Y:S01]  /*05b0*/  IMAD.MOV.U32 R8, RZ, RZ, R6 ;  /* 0x000000ffff087224 */ /* 0x000fe200078e0006 */
[----:B------:R-:W-:Y:S01]  /*05c0*/  UMOV UR5, 0x3eb1380b ;  /* 0x3eb1380b00057882 */ /* 0x000fe20000000000 */
[----:B------:R-:W-:Y:S01]  /*05d0*/  IMAD.MOV.U32 R19, RZ, RZ, 0x3ed0ee25 ;  /* 0x3ed0ee25ff137424 */ /* 0x000fe200078e00ff */
[----:B------:R-:W-:Y:S01]  /*05e0*/  ISETP.GE.U32.AND P0, PT, R9, 0x3ff6a09f, PT ;  /* 0x3ff6a09f0900780c */ /* 0x000fe20003f06070 */
[----:B------:R-:W-:Y:S01]  /*05f0*/  IMAD.MOV.U32 R21, RZ, RZ, 0x43300000 ;  /* 0x43300000ff157424 */ /* 0x000fe200078e00ff */
[----:B------:R-:W-:Y:S01]  /*0600*/  LEA.HI R4, R7, R4, RZ, 0xc ;  /* 0x0000000407047211 */ /* 0x000fe200078f60ff */
[----:B------:R-:W-:Y:S01]  /*0610*/  UMOV UR10, 0x80000000 ;  /* 0x80000000000a7882 */ /* 0x000fe20000000000 */
[----:B------:R-:W-:-:S09]  /*0620*/  UMOV UR11, 0x43300000 ;  /* 0x43300000000b7882 */ /* 0x000fd20000000000 */
[----:B------:R-:W-:Y:S01]  /*0630*/  @P0 VIADD R11, R9, 0xfff00000 ;  /* 0xfff00000090b0836 */ /* 0x000fe20000000000 */
[----:B------:R-:W-:-:S04]  /*0640*/  @P0 IADD3 R4, PT, PT, R4, 0x1, RZ ;  /* 0x0000000104040810 */ /* 0x000fc80007ffe0ff */
[----:B------:R-:W-:Y:S02]  /*0650*/  @P0 MOV R9, R11 ;  /* 0x0000000b00090202 */ /* 0x000fe40000000f00 */
[----:B------:R-:W-:-:S04]  /*0660*/  LOP3.LUT R20, R4, 0x80000000, RZ, 0x3c, !PT ;  /* 0x8000000004147812 */ /* 0x000fc800078e3cff */
        /* <DEDUP_REMOVED lines=46> */
.L_x_91:
[----:B------:R-:W-:Y:S01]  /*0950*/  IMAD.MOV.U32 R2, RZ, RZ, 0x0 ;  /* 0x00000000ff027424 */ /* 0x000fe200078e00ff */
[----:B------:R-:W-:Y:S01]  /*0960*/  LOP3.LUT P0, RZ, R9, 0x7fffffff, RZ, 0xc0, !PT ;  /* 0x7fffffff09ff7812 */ /* 0x000fe2000780c0ff */
[----:B------:R-:W-:-:S06]  /*0970*/  IMAD.MOV.U32 R3, RZ, RZ, 0x7ff00000 ;  /* 0x7ff00000ff037424 */ /* 0x000fcc00078e00ff */
[----:B------:R-:W-:-:S10]  /*0980*/  DFMA R2, R8, R2, +INF ;  /* 0x7ff000000802742b */ /* 0x000fd40000000002 */
[----:B------:R-:W-:Y:S02]  /*0990*/  FSEL R2, R2, RZ, P0 ;  /* 0x000000ff02027208 */ /* 0x000fe40000000000 */
[----:B------:R-:W-:-:S07]  /*09a0*/  FSEL R3, R3, -QNAN , P0 ;  /* 0xfff0000003037808 */ /* 0x000fce0000000000 */
.L_x_92:
[----:B------:R-:W-:Y:S05]  /*09b0*/  BSYNC.RECONVERGENT B1 ;  /* 0x0000000000017941 */ /* 0x000fea0003800200 */
.L_x_90:
[----:B------:R-:W-:-:S11]  /*09c0*/  DADD R2, -RZ, -R2 ;  /* 0x00000000ff027229 */ /* 0x000fd60000000902 */
.L_x_87:
[----:B------:R-:W-:Y:S05]  /*09d0*/  BSYNC.RECONVERGENT B0 ;  /* 0x0000000000007941 */ /* 0x000fea0003800200 */
.L_x_86:
        /* <DEDUP_REMOVED lines=10> */
.L_x_94:
[----:B------:R-:W-:-:S04]  /*0a80*/  IMAD.SHL.U32 R10, R4, 0x2, RZ ;  /* 0x00000002040a7824 */ /* 0x000fc800078e00ff */
[----:B0-----:R-:W-:-:S05]  /*0a90*/  VIADD R3, R10, 0xffffffff ;  /* 0xffffffff0a037836 */ /* 0x001fca0000000000 */
[----:B------:R-:W-:-:S13]  /*0aa0*/  LOP3.LUT P1, RZ, R3, R0, RZ, 0xc0, !PT ;  /* 0x0000000003ff7212 */ /* 0x000fda000782c0ff */
[----:B------:R-:W-:Y:S01]  /*0ab0*/  @!P1 LEA R8, R4, R9, 0x3 ;  /* 0x0000000904089211 */ /* 0x000fe200078e18ff */
[----:B------:R-:W-:Y:S01]  /*0ac0*/  @!P1 LDS.64 R6, [R9] ;  /* 0x0000000009069984 */ /* 0x000fe20000000a00 */
[----:B------:R-:W-:-:S03]  /*0ad0*/  IMAD.MOV.U32 R4, RZ, RZ, R10 ;  /* 0x000000ffff047224 */ /* 0x000fc600078e000a */
[----:B------:R-:W0:Y:S02]  /*0ae0*/  @!P1 LDS.64 R2, [R8] ;  /* 0x0000000008029984 */ /* 0x000e240000000a00 */
[----:B0-----:R-:W-:-:S07]  /*0af0*/  @!P1 DADD R2, R2, R6 ;  /* 0x0000000002029229 */ /* 0x001fce0000000006 */
[----:B------:R1:W-:Y:S01]  /*0b00*/  @!P1 STS.64 [R9], R2 ;  /* 0x0000000209009388 */ /* 0x0003e20000000a00 */
[----:B------:R-:W-:Y:S01]  /*0b10*/  BAR.SYNC.DEFER_BLOCKING 0x0 ;  /* 0x0000000000007b1d */ /* 0x000fe20000010000 */
[----:B------:R-:W-:-:S13]  /*0b20*/  ISETP.GE.U32.AND P1, PT, R10, UR8, PT ;  /* 0x000000080a007c0c */ /* 0x000fda000bf26070 */
[----:B-1----:R-:W-:Y:S05]  /*0b30*/  @!P1 BRA `(.L_x_94) ;  /* 0xfffffffc00d09947 */ /* 0x002fea000383ffff */
.L_x_93:
        /* <DEDUP_REMOVED lines=9> */
.L_x_95:
        /* <DEDUP_REMOVED lines=11> */
.L_x_113:


//--------------------- .nv.shared._Z10reduceLog2IfEvPT_S1_j --------------------------
	.section	.nv.shared._Z10reduceLog2IfEvPT_S1_j,"aw",@nobits
	.sectionflags	@""
	.align	16
	.zero		1024


//--------------------- .nv.shared.reserved.0     --------------------------
	.section	.nv.shared.reserved.0,"aw",@nobits
	.weak		__nv_reservedSMEM_offset_0_alias
	.size		__nv_reservedSMEM_offset_0_alias, 0, 64
	.other		__nv_reservedSMEM_offset_0_alias,@"STO_CUDA_RESERVED_SHARED STV_DEFAULT"
__nv_reservedSMEM_offset_0_alias:
	.zero		0
	.zero		64


//--------------------- .nv.shared._Z10reduceLog1IfEvPT_S1_j --------------------------
	.section	.nv.shared._Z10reduceLog1IfEvPT_S1_j,"aw",@nobits
	.sectionflags	@""
	.align	16
	.zero		1024


//--------------------- .nv.shared._Z10reduceLog0IfEvPT_S1_j --------------------------
	.section	.nv.shared._Z10reduceLog0IfEvPT_S1_j,"aw",@nobits
	.sectionflags	@""
	.align	16
	.zero		1024


//--------------------- .nv.shared._Z7reduce2IfEvPT_S1_j --------------------------
	.section	.nv.shared._Z7reduce2IfEvPT_S1_j,"aw",@nobits
	.sectionflags	@""
	.align	16
	.zero		1024


//--------------------- .nv.shared._Z7reduce1IfEvPT_S1_j --------------------------
	.section	.nv.shared._Z7reduce1IfEvPT_S1_j,"aw",@nobits
	.sectionflags	@""
	.align	16
	.zero		1024


//--------------------- .nv.shared._Z7reduce0IfEvPT_S1_j --------------------------
	.section	.nv.shared._Z7reduce0IfEvPT_S1_j,"aw",@nobits
	.sectionflags	@""
	.align	16
	.zero		1024


//--------------------- .nv.shared._Z11reduceRegr2IfEvPT_S1_j --------------------------
	.section	.nv.shared._Z11reduceRegr2IfEvPT_S1_j,"aw",@nobits
	.sectionflags	@""
	.align	16
	.zero		1024


//--------------------- .nv.shared._Z11reduceRegr1IfEvPT_S1_j --------------------------
	.section	.nv.shared._Z11reduceRegr1IfEvPT_S1_j,"aw",@nobits
	.sectionflags	@""
	.align	16
	.zero		1024


//--------------------- .nv.shared._Z11reduceRegr0IfEvPT_S1_j --------------------------
	.section	.nv.shared._Z11reduceRegr0IfEvPT_S1_j,"aw",@nobits
	.sectionflags	@""
	.align	16
	.zero		1024


//--------------------- .nv.shared._Z10reduceLog2IdEvPT_S1_j --------------------------
	.section	.nv.shared._Z10reduceLog2IdEvPT_S1_j,"aw",@nobits
	.sectionflags	@""
	.align	16
	.zero		1024


//--------------------- .nv.shared._Z10reduceLog1IdEvPT_S1_j --------------------------
	.section	.nv.shared._Z10reduceLog1IdEvPT_S1_j,"aw",@nobits
	.sectionflags	@""
	.align	16
	.zero		1024


//--------------------- .nv.shared._Z10reduceLog0IdEvPT_S1_j --------------------------
	.section	.nv.shared._Z10reduceLog0IdEvPT_S1_j,"aw",@nobits
	.sectionflags	@""
	.align	16
	.zero		1024


//--------------------- .nv.shared._Z7reduce2IdEvPT_S1_j --------------------------
	.section	.nv.shared._Z7reduce2IdEvPT_S1_j,"aw",@nobits
	.sectionflags	@""
	.align	16
	.zero		1024


//--------------------- .nv.shared._Z7reduce1IdEvPT_S1_j --------------------------
	.section	.nv.shared._Z7reduce1IdEvPT_S1_j,"aw",@nobits
	.sectionflags	@""
	.align	16
	.zero		1024


//--------------------- .nv.shared._Z7reduce0IdEvPT_S1_j --------------------------
	.section	.nv.shared._Z7reduce0IdEvPT_S1_j,"aw",@nobits
	.sectionflags	@""
	.align	16
	.zero		1024


//--------------------- .nv.shared._Z11reduceRegr2IdEvPT_S1_j --------------------------
	.section	.nv.shared._Z11reduceRegr2IdEvPT_S1_j,"aw",@nobits
	.sectionflags	@""
	.align	16
	.zero		1024


//--------------------- .nv.shared._Z11reduceRegr1IdEvPT_S1_j --------------------------
	.section	.nv.shared._Z11reduceRegr1IdEvPT_S1_j,"aw",@nobits
	.sectionflags	@""
	.align	16
	.zero		1024


//--------------------- .nv.shared._Z11reduceRegr0IdEvPT_S1_j --------------------------
	.section	.nv.shared._Z11reduceRegr0IdEvPT_S1_j,"aw",@nobits
	.sectionflags	@""
	.align	16
	.zero		1024


//--------------------- .nv.constant0._Z10reduceLog2IfEvPT_S1_j --------------------------
	.section	.nv.constant0._Z10reduceLog2IfEvPT_S1_j,"a",@progbits
	.sectionflags	@""
	.align	4
.nv.constant0._Z10reduceLog2IfEvPT_S1_j:
	.zero		916


//--------------------- .nv.constant0._Z10reduceLog1IfEvPT_S1_j --------------------------
	.section	.nv.constant0._Z10reduceLog1IfEvPT_S1_j,"a",@progbits
	.sectionflags	@""
	.align	4
.nv.constant0._Z10reduceLog1IfEvPT_S1_j:
	.zero		916


//--------------------- .nv.constant0._Z10reduceLog0IfEvPT_S1_j --------------------------
	.section	.nv.constant0._Z10reduceLog0IfEvPT_S1_j,"a",@progbits
	.sectionflags	@""
	.align	4
.nv.constant0._Z10reduceLog0IfEvPT_S1_j:
	.zero		916


//--------------------- .nv.constant0._Z7reduce2IfEvPT_S1_j --------------------------
	.section	.nv.constant0._Z7reduce2IfEvPT_S1_j,"a",@progbits
	.sectionflags	@""
	.align	4
.nv.constant0._Z7reduce2IfEvPT_S1_j:
	.zero		916


//--------------------- .nv.constant0._Z7reduce1IfEvPT_S1_j --------------------------
	.section	.nv.constant0._Z7reduce1IfEvPT_S1_j,"a",@progbits
	.sectionflags	@""
	.align	4
.nv.constant0._Z7reduce1IfEvPT_S1_j:
	.zero		916


//--------------------- .nv.constant0._Z7reduce0IfEvPT_S1_j --------------------------
	.section	.nv.constant0._Z7reduce0IfEvPT_S1_j,"a",@progbits
	.sectionflags	@""
	.align	4
.nv.constant0._Z7reduce0IfEvPT_S1_j:
	.zero		916


//--------------------- .nv.constant0._Z11reduceRegr2IfEvPT_S1_j --------------------------
	.section	.nv.constant0._Z11reduceRegr2IfEvPT_S1_j,"a",@progbits
	.sectionflags	@""
	.align	4
.nv.constant0._Z11reduceRegr2IfEvPT_S1_j:
	.zero		916


//--------------------- .nv.constant0._Z11reduceRegr1IfEvPT_S1_j --------------------------
	.section	.nv.constant0._Z11reduceRegr1IfEvPT_S1_j,"a",@progbits
	.sectionflags	@""
	.align	4
.nv.constant0._Z11reduceRegr1IfEvPT_S1_j:
	.zero		916


//--------------------- .nv.constant0._Z11reduceRegr0IfEvPT_S1_j --------------------------
	.section	.nv.constant0._Z11reduceRegr0IfEvPT_S1_j,"a",@progbits
	.sectionflags	@""
	.align	4
.nv.constant0._Z11reduceRegr0IfEvPT_S1_j:
	.zero		916


//--------------------- .nv.constant0._Z10reduceLog2IdEvPT_S1_j --------------------------
	.section	.nv.constant0._Z10reduceLog2IdEvPT_S1_j,"a",@progbits
	.sectionflags	@""
	.align	4
.nv.constant0._Z10reduceLog2IdEvPT_S1_j:
	.zero		916


//--------------------- .nv.constant0._Z10reduceLog1IdEvPT_S1_j --------------------------
	.section	.nv.constant0._Z10reduceLog1IdEvPT_S1_j,"a",@progbits
	.sectionflags	@""
	.align	4
.nv.constant0._Z10reduceLog1IdEvPT_S1_j:
	.zero		916


//--------------------- .nv.constant0._Z10reduceLog0IdEvPT_S1_j --------------------------
	.section	.nv.constant0._Z10reduceLog0IdEvPT_S1_j,"a",@progbits
	.sectionflags	@""
	.align	4
.nv.constant0._Z10reduceLog0IdEvPT_S1_j:
	.zero		916


//--------------------- .nv.constant0._Z7reduce2IdEvPT_S1_j --------------------------
	.section	.nv.constant0._Z7reduce2IdEvPT_S1_j,"a",@progbits
	.sectionflags	@""
	.align	4
.nv.constant0._Z7reduce2IdEvPT_S1_j:
	.zero		916


//--------------------- .nv.constant0._Z7reduce1IdEvPT_S1_j --------------------------
	.section	.nv.constant0._Z7reduce1IdEvPT_S1_j,"a",@progbits
	.sectionflags	@""
	.align	4
.nv.constant0._Z7reduce1IdEvPT_S1_j:
	.zero		916


//--------------------- .nv.constant0._Z7reduce0IdEvPT_S1_j --------------------------
	.section	.nv.constant0._Z7reduce0IdEvPT_S1_j,"a",@progbits
	.sectionflags	@""
	.align	4
.nv.constant0._Z7reduce0IdEvPT_S1_j:
	.zero		916


//--------------------- .nv.constant0._Z11reduceRegr2IdEvPT_S1_j --------------------------
	.section	.nv.constant0._Z11reduceRegr2IdEvPT_S1_j,"a",@progbits
	.sectionflags	@""
	.align	4
.nv.constant0._Z11reduceRegr2IdEvPT_S1_j:
	.zero		916


//--------------------- .nv.constant0._Z11reduceRegr1IdEvPT_S1_j --------------------------
	.section	.nv.constant0._Z11reduceRegr1IdEvPT_S1_j,"a",@progbits
	.sectionflags	@""
	.align	4
.nv.constant0._Z11reduceRegr1IdEvPT_S1_j:
	.zero		916


//--------------------- .nv.constant0._Z11reduceRegr0IdEvPT_S1_j --------------------------
	.section	.nv.constant0._Z11reduceRegr0IdEvPT_S1_j,"a",@progbits
	.sectionflags	@""
	.align	4
.nv.constant0._Z11reduceRegr0IdEvPT_S1_j:
	.zero		916


//--------------------- SYMBOLS --------------------------

	.type		.nv.reservedSmem.offset0,@object
	.size		.nv.reservedSmem.offset0,0x4
	.type		.nv.reservedSmem.cap,@object
	.size		.nv.reservedSmem.cap,0x4
